	.headerflags	@"EF_CUDA_TEXMODE_UNIFIED EF_CUDA_64BIT_ADDRESS EF_CUDA_SM80 EF_CUDA_VIRTUAL_SM(EF_CUDA_SM80)"
	.elftype	@"ET_EXEC"


//--------------------- .nv.info                  --------------------------
	.section	.nv.info,"",@"SHT_CUDA_INFO"
	.align	4


	//----- nvinfo : EIATTR_REGCOUNT
	.align		4
        /*0000*/ 	.byte	0x04, 0x2f
        /*0002*/ 	.short	(.L_1 - .L_0)
	.align		4
.L_0:
        /*0004*/ 	.word	index@(candidate3)
        /*0008*/ 	.word	0x000000ff


	//----- nvinfo : EIATTR_MAX_STACK_SIZE
	.align		4
.L_1:
        /*000c*/ 	.byte	0x04, 0x23
        /*000e*/ 	.short	(.L_3 - .L_2)
	.align		4
.L_2:
        /*0010*/ 	.word	index@(candidate3)
        /*0014*/ 	.word	0x00000000


	//----- nvinfo : EIATTR_MIN_STACK_SIZE
	.align		4
.L_3:
        /*0018*/ 	.byte	0x04, 0x12
        /*001a*/ 	.short	(.L_5 - .L_4)
	.align		4
.L_4:
        /*001c*/ 	.word	index@(candidate3)
        /*0020*/ 	.word	0x00000008


	//----- nvinfo : EIATTR_FRAME_SIZE
	.align		4
.L_5:
        /*0024*/ 	.byte	0x04, 0x11
        /*0026*/ 	.short	(.L_7 - .L_6)
	.align		4
.L_6:
        /*0028*/ 	.word	index@(candidate3)
        /*002c*/ 	.word	0x00000008
.L_7:


//--------------------- .nv.info.candidate3       --------------------------
	.section	.nv.info.candidate3,"",@"SHT_CUDA_INFO"
	.align	4


	//----- nvinfo : EIATTR_CUDA_API_VERSION
	.align		4
        /*0000*/ 	.byte	0x04, 0x37
        /*0002*/ 	.short	(.L_9 - .L_8)
.L_8:
        /*0004*/ 	.word	0x00000075


	//----- nvinfo : EIATTR_SW2861232_WAR
	.align		4
.L_9:
        /*0008*/ 	.byte	0x01, 0x35
	.zero		2


	//----- nvinfo : EIATTR_PARAM_CBANK
	.align		4
        /*000c*/ 	.byte	0x04, 0x0a
        /*000e*/ 	.short	(.L_11 - .L_10)
	.align		4
.L_10:
        /*0010*/ 	.word	index@(.nv.constant0.candidate3)
        /*0014*/ 	.short	0x0160
        /*0016*/ 	.short	0x0018


	//----- nvinfo : EIATTR_CBANK_PARAM_SIZE
	.align		4
.L_11:
        /*0018*/ 	.byte	0x03, 0x19
        /*001a*/ 	.short	0x0018


	//----- nvinfo : EIATTR_KPARAM_INFO
	.align		4
        /*001c*/ 	.byte	0x04, 0x17
        /*001e*/ 	.short	(.L_13 - .L_12)
.L_12:
        /*0020*/ 	.word	0x00000000
        /*0024*/ 	.short	0x0002
        /*0026*/ 	.short	0x0010
        /*0028*/ 	.byte	0x00, 0xf0, 0x21, 0x00


	//----- nvinfo : EIATTR_KPARAM_INFO
	.align		4
.L_13:
        /*002c*/ 	.byte	0x04, 0x17
        /*002e*/ 	.short	(.L_15 - .L_14)
.L_14:
        /*0030*/ 	.word	0x00000000
        /*0034*/ 	.short	0x0001
        /*0036*/ 	.short	0x0008
        /*0038*/ 	.byte	0x00, 0xf0, 0x21, 0x00


	//----- nvinfo : EIATTR_KPARAM_INFO
	.align		4
.L_15:
        /*003c*/ 	.byte	0x04, 0x17
        /*003e*/ 	.short	(.L_17 - .L_16)
.L_16:
        /*0040*/ 	.word	0x00000000
        /*0044*/ 	.short	0x0000
        /*0046*/ 	.short	0x0000
        /*0048*/ 	.byte	0x00, 0xf0, 0x21, 0x00


	//----- nvinfo : EIATTR_MAXREG_COUNT
	.align		4
.L_17:
        /*004c*/ 	.byte	0x03, 0x1b
        /*004e*/ 	.short	0x00ff


	//----- nvinfo : EIATTR_EXIT_INSTR_OFFSETS
	.align		4
        /*0050*/ 	.byte	0x04, 0x1c
        /*0052*/ 	.short	(.L_19 - .L_18)


	//   ....[0]....
.L_18:
        /*0054*/ 	.word	0x00008470


	//----- nvinfo : EIATTR_MAX_THREADS
	.align		4
.L_19:
        /*0058*/ 	.byte	0x04, 0x05
        /*005a*/ 	.short	(.L_21 - .L_20)
.L_20:
        /*005c*/ 	.word	0x00000062
        /*0060*/ 	.word	0x00000001
        /*0064*/ 	.word	0x00000001


	//----- nvinfo : EIATTR_CRS_STACK_SIZE
	.align		4
.L_21:
        /*0068*/ 	.byte	0x04, 0x1e
        /*006a*/ 	.short	(.L_23 - .L_22)
.L_22:
        /*006c*/ 	.word	0x00000000
.L_23:


//--------------------- .nv.rel.action            --------------------------
	.section	.nv.rel.action,"",@"SHT_CUDA_RELOCINFO"
	.align	8
	.sectionentsize	8
        /*0000*/ 	.byte	0x4b, 0x00, 0x00, 0x00, 0x00, 0x00, 0x00, 0x00, 0x00, 0x02, 0x02, 0x08, 0x10, 0x0a, 0x2f, 0x22
        /* <DEDUP_REMOVED lines=13> */


//--------------------- .nv.constant0.candidate3  --------------------------
	.section	.nv.constant0.candidate3,"a",@progbits
	.align	4
.nv.constant0.candidate3:
	.zero		376


//--------------------- .text.candidate3          --------------------------
	.section	.text.candidate3,"ax",@progbits
	.sectionflags	@"SHF_BARRIERS=1"
	.sectioninfo	@"SHI_REGISTERS=255"
	.align	128
        .global         candidate3
        .type           candidate3,@function
        .size           candidate3,(.L_x_8 - candidate3)
        .other          candidate3,@"STO_CUDA_ENTRY STV_DEFAULT"
candidate3:
.text.candidate3:
[----:B------:R-:W-:-:S02]  /*0000*/  IMAD.MOV.U32 R1, RZ, RZ, c[0x0][0x28] ;  /* 0x00000a00ff017624 */ /* 0x000fc400078e00ff */
[----:B------:R-:W0:Y:S01]  /*0010*/  S2R R0, SR_TID.X ;  /* 0x0000000000007919 */ /* 0x000e220000002100 */
[----:B------:R-:W-:Y:S01]  /*0020*/  IMAD.MOV.U32 R2, RZ, RZ, RZ ;  /* 0x000000ffff027224 */ /* 0x000fe200078e00ff */
[----:B------:R-:W-:Y:S01]  /*0030*/  LOP3.LUT R182, R182, 0xffffdfff, RZ, 0xc0, !PT ;  /* 0xffffdfffb6b67812 */ /* 0x000fe200078ec0ff */
[----:B------:R-:W-:Y:S01]  /*0040*/  IMAD.MOV.U32 R243, RZ, RZ, RZ ;  /* 0x000000fffff37224 */ /* 0x000fe200078e00ff */
[----:B------:R-:W1:Y:S01]  /*0050*/  S2R R233, SR_CTAID.X ;  /* 0x0000000000e97919 */ /* 0x000e620000002500 */
[----:B------:R-:W-:Y:S01]  /*0060*/  IADD3 R1, R1, -0x8, RZ ;  /* 0xfffffff801017810 */ /* 0x000fe20007ffe0ff */
[----:B------:R-:W-:Y:S01]  /*0070*/  ULDC.64 UR4, c[0x0][0x118] ;  /* 0x0000460000047ab9 */ /* 0x000fe20000000a00 */
[----:B------:R-:W-:Y:S02]  /*0080*/  LOP3.LUT R190, R190, 0xfeffffff, RZ, 0xc0, !PT ;  /* 0xfeffffffbebe7812 */ /* 0x000fe400078ec0ff */
[C---:B0-----:R-:W-:Y:S01]  /*0090*/  IADD3 R229, R0.reuse, 0x3f, RZ ;  /* 0x0000003f00e57810 */ /* 0x041fe20007ffe0ff */
[----:B------:R-:W-:Y:S01]  /*00a0*/  IMAD.MOV.U32 R3, RZ, RZ, R0 ;  /* 0x000000ffff037224 */ /* 0x000fe200078e0000 */
[C---:B------:R-:W-:Y:S01]  /*00b0*/  IADD3 R9, R0.reuse, 0x6e4, RZ ;  /* 0x000006e400097810 */ /* 0x040fe20007ffe0ff */
[C---:B------:R-:W-:Y:S01]  /*00c0*/  IMAD.HI R71, R0.reuse, 0x38e38e39, RZ ;  /* 0x38e38e3900477827 */ /* 0x040fe200078e02ff */
[----:B------:R-:W-:-:S02]  /*00d0*/  IADD3 R19, R0, 0xa56, RZ ;  /* 0x00000a5600137810 */ /* 0x000fc40007ffe0ff */
[C---:B------:R-:W-:Y:S01]  /*00e0*/  IADD3 R24, R0.reuse, 0xdc8, RZ ;  /* 0x00000dc800187810 */ /* 0x040fe20007ffe0ff */
[----:B------:R-:W-:Y:S01]  /*00f0*/  IMAD.HI R34, R229, 0x1948b0fd, RZ ;  /* 0x1948b0fde5227827 */ /* 0x000fe200078e02ff */
[C---:B------:R-:W-:Y:S02]  /*0100*/  IADD3 R226, R0.reuse, 0x48, RZ ;  /* 0x0000004800e27810 */ /* 0x040fe40007ffe0ff */
[C---:B------:R-:W-:Y:S01]  /*0110*/  IADD3 R41, R0.reuse, 0x6, RZ ;  /* 0x0000000600297810 */ /* 0x040fe20007ffe0ff */
[----:B------:R-:W-:Y:S01]  /*0120*/  IMAD.HI R31, R0, -0x6db6db6d, R2 ;  /* 0x92492493001f7827 */ /* 0x000fe200078e0202 */
[----:B------:R-:W-:Y:S02]  /*0130*/  SHF.R.U32.HI R3, RZ, 0x1f, R34 ;  /* 0x0000001fff037819 */ /* 0x000fe40000011622 */
[----:B------:R-:W-:Y:S01]  /*0140*/  SHF.R.S32.HI R6, RZ, 0x1, R71 ;  /* 0x00000001ff067819 */ /* 0x000fe20000011447 */
[----:B------:R-:W-:Y:S01]  /*0150*/  IMAD.HI R88, R9, 0x1948b0fd, RZ ;  /* 0x1948b0fd09587827 */ /* 0x000fe200078e02ff */
[----:B------:R-:W-:-:S02]  /*0160*/  LEA.HI.SX32 R34, R34, R3, 0x1d ;  /* 0x0000000322227211 */ /* 0x000fc400078feaff */
[C---:B------:R-:W-:Y:S01]  /*0170*/  IADD3 R29, R0.reuse, 0x113a, RZ ;  /* 0x0000113a001d7810 */ /* 0x040fe20007ffe0ff */
[----:B------:R-:W-:Y:S01]  /*0180*/  IMAD.HI R90, R19, 0x1948b0fd, RZ ;  /* 0x1948b0fd135a7827 */ /* 0x000fe200078e02ff */
[----:B------:R-:W-:Y:S02]  /*0190*/  SHF.R.U32.HI R3, RZ, 0x1f, R88 ;  /* 0x0000001fff037819 */ /* 0x000fe40000011658 */
[----:B------:R-:W-:Y:S01]  /*01a0*/  IADD3 R13, R0, 0x80a, RZ ;  /* 0x0000080a000d7810 */ /* 0x000fe20007ffe0ff */
[----:B------:R-:W-:Y:S01]  /*01b0*/  IMAD.HI R86, R24, 0x1948b0fd, RZ ;  /* 0x1948b0fd18567827 */ /* 0x000fe200078e02ff */
[----:B------:R-:W-:Y:S02]  /*01c0*/  LEA.HI.SX32 R88, R88, R3, 0x1d ;  /* 0x0000000358587211 */ /* 0x000fe400078feaff */
[----:B------:R-:W-:Y:S01]  /*01d0*/  SHF.R.U32.HI R3, RZ, 0x1f, R90 ;  /* 0x0000001fff037819 */ /* 0x000fe2000001165a */
[----:B------:R-:W-:Y:S01]  /*01e0*/  IMAD.HI R35, R226, 0x1948b0fd, RZ ;  /* 0x1948b0fde2237827 */ /* 0x000fe200078e02ff */
[----:B------:R-:W-:-:S02]  /*01f0*/  LEA.HI R71, R71, R6, RZ, 0x1 ;  /* 0x0000000647477211 */ /* 0x000fc400078f08ff */
[----:B------:R-:W-:Y:S01]  /*0200*/  LEA.HI.SX32 R90, R90, R3, 0x1d ;  /* 0x000000035a5a7211 */ /* 0x000fe200078feaff */
[----:B------:R-:W-:Y:S01]  /*0210*/  IMAD.HI R120, R41, 0x38e38e39, RZ ;  /* 0x38e38e3929787827 */ /* 0x000fe200078e02ff */
[----:B------:R-:W-:Y:S02]  /*0220*/  SHF.R.U32.HI R3, RZ, 0x1f, R86 ;  /* 0x0000001fff037819 */ /* 0x000fe40000011656 */
[----:B------:R-:W-:Y:S01]  /*0230*/  SHF.R.U32.HI R6, RZ, 0x1f, R35 ;  /* 0x0000001fff067819 */ /* 0x000fe20000011623 */
[----:B------:R-:W-:Y:S01]  /*0240*/  IMAD.HI R63, R29, 0x1948b0fd, RZ ;  /* 0x1948b0fd1d3f7827 */ /* 0x000fe200078e02ff */
[----:B------:R-:W-:Y:S02]  /*0250*/  LEA.HI.SX32 R86, R86, R3, 0x1d ;  /* 0x0000000356567211 */ /* 0x000fe400078feaff */
[C---:B------:R-:W-:Y:S01]  /*0260*/  IADD3 R3, R0.reuse, 0x126, RZ ;  /* 0x0000012600037810 */ /* 0x040fe20007ffe0ff */
[----:B------:R-:W-:Y:S01]  /*0270*/  IMAD.HI R66, R13, 0x1948b0fd, RZ ;  /* 0x1948b0fd0d427827 */ /* 0x000fe200078e02ff */
[----:B------:R-:W-:-:S02]  /*0280*/  IADD3 R36, R0, 0x33, RZ ;  /* 0x0000003300247810 */ /* 0x000fc40007ffe0ff */
[----:B------:R-:W-:Y:S01]  /*0290*/  LEA.HI.SX32 R35, R35, R6, 0x1d ;  /* 0x0000000623237211 */ /* 0x000fe200078feaff */
[----:B------:R-:W-:Y:S01]  /*02a0*/  IMAD.HI R82, R3, 0x1948b0fd, RZ ;  /* 0x1948b0fd03527827 */ /* 0x000fe200078e02ff */
[----:B------:R-:W-:Y:S02]  /*02b0*/  SHF.R.S32.HI R3, RZ, 0x1, R120 ;  /* 0x00000001ff037819 */ /* 0x000fe40000011478 */
[----:B------:R-:W-:Y:S01]  /*02c0*/  SHF.R.U32.HI R6, RZ, 0x1f, R63 ;  /* 0x0000001fff067819 */ /* 0x000fe2000001163f */
[----:B------:R-:W-:Y:S01]  /*02d0*/  IMAD.HI R223, R36, 0x1948b0fd, RZ ;  /* 0x1948b0fd24df7827 */ /* 0x000fe200078e02ff */
[----:B------:R-:W-:Y:S02]  /*02e0*/  LEA.HI R120, R120, R3, RZ, 0x1 ;  /* 0x0000000378787211 */ /* 0x000fe400078f08ff */
[C---:B------:R-:W-:Y:S01]  /*02f0*/  IADD3 R222, R0.reuse, 0x2a, RZ ;  /* 0x0000002a00de7810 */ /* 0x040fe20007ffe0ff */
[----:B------:R-:W-:Y:S01]  /*0300*/  IMAD.HI R5, R0, 0x5397829d, RZ ;  /* 0x5397829d00057827 */ /* 0x000fe200078e02ff */
[----:B------:R-:W-:-:S02]  /*0310*/  SHF.R.U32.HI R3, RZ, 0x1f, R66 ;  /* 0x0000001fff037819 */ /* 0x000fc40000011642 */
[----:B------:R-:W-:Y:S01]  /*0320*/  IADD3 R116, R0, 0xeee, RZ ;  /* 0x00000eee00747810 */ /* 0x000fe20007ffe0ff */
[----:B------:R-:W-:Y:S01]  /*0330*/  IMAD.HI R37, R222, 0x1948b0fd, RZ ;  /* 0x1948b0fdde257827 */ /* 0x000fe200078e02ff */
[----:B------:R-:W-:Y:S02]  /*0340*/  LEA.HI.SX32 R63, R63, R6, 0x1d ;  /* 0x000000063f3f7211 */ /* 0x000fe400078feaff */
[----:B------:R-:W-:Y:S01]  /*0350*/  LEA.HI.SX32 R66, R66, R3, 0x1d ;  /* 0x0000000342427211 */ /* 0x000fe200078feaff */
[----:B------:R-:W-:Y:S01]  /*0360*/  IMAD.HI R68, R116, 0x1948b0fd, RZ ;  /* 0x1948b0fd74447827 */ /* 0x000fe200078e02ff */
[----:B------:R-:W-:Y:S02]  /*0370*/  SHF.R.U32.HI R6, RZ, 0x1f, R223 ;  /* 0x0000001fff067819 */ /* 0x000fe400000116df */
[C---:B------:R-:W-:Y:S01]  /*0380*/  IADD3 R38, R0.reuse, 0x21, RZ ;  /* 0x0000002100267810 */ /* 0x040fe20007ffe0ff */
[C---:B------:R-:W-:Y:S01]  /*0390*/  IMAD.HI R87, R0.reuse, 0x1948b0fd, RZ ;  /* 0x1948b0fd00577827 */ /* 0x040fe200078e02ff */
[----:B------:R-:W-:-:S02]  /*03a0*/  IADD3 R3, R0, 0x1260, RZ ;  /* 0x0000126000037810 */ /* 0x000fc40007ffe0ff */
[----:B------:R-:W-:Y:S01]  /*03b0*/  IADD3 R33, R0, 0x36, RZ ;  /* 0x0000003600217810 */ /* 0x000fe20007ffe0ff */
[----:B------:R-:W-:Y:S01]  /*03c0*/  IMAD.HI R221, R38, 0x1948b0fd, RZ ;  /* 0x1948b0fd26dd7827 */ /* 0x000fe200078e02ff */
[----:B------:R-:W-:Y:S02]  /*03d0*/  LEA.HI.SX32 R223, R223, R6, 0x1d ;  /* 0x00000006dfdf7211 */ /* 0x000fe400078feaff */
[----:B------:R-:W-:Y:S01]  /*03e0*/  SHF.R.U32.HI R6, RZ, 0x1f, R37 ;  /* 0x0000001fff067819 */ /* 0x000fe20000011625 */
[----:B------:R-:W-:Y:S01]  /*03f0*/  IMAD.HI R84, R3, 0x1948b0fd, RZ ;  /* 0x1948b0fd03547827 */ /* 0x000fe200078e02ff */
[C---:B------:R-:W-:Y:S02]  /*0400*/  IADD3 R40, R0.reuse, 0xf, RZ ;  /* 0x0000000f00287810 */ /* 0x040fe40007ffe0ff */
[----:B------:R-:W-:Y:S01]  /*0410*/  SHF.R.U32.HI R2, RZ, 0x1f, R5 ;  /* 0x0000001fff027819 */ /* 0x000fe20000011605 */
[----:B------:R-:W-:Y:S01]  /*0420*/  IMAD.HI R224, R33, 0x1948b0fd, RZ ;  /* 0x1948b0fd21e07827 */ /* 0x000fe200078e02ff */
[----:B------:R-:W-:-:S02]  /*0430*/  IADD3 R227, R0, 0x2d, RZ ;  /* 0x0000002d00e37810 */ /* 0x000fc40007ffe0ff */
[----:B------:R-:W-:Y:S01]  /*0440*/  SHF.R.U32.HI R3, RZ, 0x1f, R68 ;  /* 0x0000001fff037819 */ /* 0x000fe20000011644 */
[----:B------:R-:W-:Y:S01]  /*0450*/  IMAD.HI R219, R40, 0x1948b0fd, RZ ;  /* 0x1948b0fd28db7827 */ /* 0x000fe200078e02ff */
[----:B------:R-:W-:Y:S02]  /*0460*/  LEA.HI.SX32 R37, R37, R6, 0x1d ;  /* 0x0000000625257211 */ /* 0x000fe400078feaff */
[----:B------:R-:W-:Y:S01]  /*0470*/  LEA.HI.SX32 R2, R5, R2, 0x1c ;  /* 0x0000000205027211 */ /* 0x000fe200078fe2ff */
[----:B------:R-:W-:Y:S01]  /*0480*/  IMAD.HI R32, R227, 0x1948b0fd, RZ ;  /* 0x1948b0fde3207827 */ /* 0x000fe200078e02ff */
[----:B------:R-:W-:Y:S02]  /*0490*/  SHF.R.U32.HI R6, RZ, 0x1f, R221 ;  /* 0x0000001fff067819 */ /* 0x000fe400000116dd */
[----:B------:R-:W-:Y:S01]  /*04a0*/  IADD3 R42, R0, 0x22, RZ ;  /* 0x00000022002a7810 */ /* 0x000fe20007ffe0ff */
[----:B------:R-:W-:Y:S01]  /*04b0*/  IMAD.HI R218, R41, 0x1948b0fd, RZ ;  /* 0x1948b0fd29da7827 */ /* 0x000fe200078e02ff */
[----:B------:R-:W-:-:S02]  /*04c0*/  LEA.HI.SX32 R68, R68, R3, 0x1d ;  /* 0x0000000344447211 */ /* 0x000fc400078feaff */
[----:B------:R-:W-:Y:S01]  /*04d0*/  SHF.R.U32.HI R5, RZ, 0x1f, R224 ;  /* 0x0000001fff057819 */ /* 0x000fe200000116e0 */
[----:B------:R-:W-:Y:S01]  /*04e0*/  IMAD.HI R217, R42, 0x1948b0fd, RZ ;  /* 0x1948b0fd2ad97827 */ /* 0x000fe200078e02ff */
[C---:B------:R-:W-:Y:S02]  /*04f0*/  IADD3 R225, R0.reuse, 0x24, RZ ;  /* 0x0000002400e17810 */ /* 0x040fe40007ffe0ff */
[----:B------:R-:W-:Y:S01]  /*0500*/  IADD3 R3, R0, 0xc4, RZ ;  /* 0x000000c400037810 */ /* 0x000fe20007ffe0ff */
[----:B------:R-:W-:Y:S01]  /*0510*/  IMAD.HI R179, R29, 0x38e38e39, RZ ;  /* 0x38e38e391db37827 */ /* 0x000fe200078e02ff */
[----:B------:R-:W-:Y:S02]  /*0520*/  LEA.HI.SX32 R221, R221, R6, 0x1d ;  /* 0x00000006dddd7211 */ /* 0x000fe400078feaff */
[----:B------:R-:W-:Y:S01]  /*0530*/  LEA.HI.SX32 R224, R224, R5, 0x1d ;  /* 0x00000005e0e07211 */ /* 0x000fe200078feaff */
[----:B------:R-:W-:Y:S01]  /*0540*/  IMAD.HI R30, R225, 0x1948b0fd, RZ ;  /* 0x1948b0fde11e7827 */ /* 0x000fe200078e02ff */
[----:B------:R-:W-:-:S02]  /*0550*/  SHF.R.U32.HI R6, RZ, 0x1f, R219 ;  /* 0x0000001fff067819 */ /* 0x000fc400000116db */
[----:B------:R-:W-:Y:S01]  /*0560*/  IADD3 R46, R0, 0x7, RZ ;  /* 0x00000007002e7810 */ /* 0x000fe20007ffe0ff */
[----:B------:R-:W-:Y:S01]  /*0570*/  IMAD.HI R3, R3, 0x1948b0fd, RZ ;  /* 0x1948b0fd03037827 */ /* 0x000fe200078e02ff */
[----:B------:R-:W-:Y:S02]  /*0580*/  SHF.R.U32.HI R4, RZ, 0x1f, R87 ;  /* 0x0000001fff047819 */ /* 0x000fe40000011657 */
[----:B------:R-:W-:Y:S01]  /*0590*/  SHF.R.U32.HI R5, RZ, 0x1f, R32 ;  /* 0x0000001fff057819 */ /* 0x000fe20000011620 */
[----:B------:R-:W-:Y:S01]  /*05a0*/  IMAD.HI R45, R46, 0x38e38e39, RZ ;  /* 0x38e38e392e2d7827 */ /* 0x000fe200078e02ff */
[----:B------:R-:W-:Y:S02]  /*05b0*/  IADD3 R12, R0, 0x7a8, RZ ;  /* 0x000007a8000c7810 */ /* 0x000fe40007ffe0ff */
[----:B------:R-:W-:Y:S01]  /*05c0*/  LEA.HI.SX32 R219, R219, R6, 0x1d ;  /* 0x00000006dbdb7211 */ /* 0x000fe200078feaff */
[----:B------:R-:W-:Y:S01]  /*05d0*/  IMAD.HI R213, R46, 0x1948b0fd, RZ ;  /* 0x1948b0fd2ed57827 */ /* 0x000fe200078e02ff */
[----:B------:R-:W-:-:S02]  /*05e0*/  LEA.HI.SX32 R87, R87, R4, 0x1d ;  /* 0x0000000457577211 */ /* 0x000fc400078feaff */
[----:B------:R-:W-:Y:S01]  /*05f0*/  LEA.HI.SX32 R32, R32, R5, 0x1d ;  /* 0x0000000520207211 */ /* 0x000fe200078feaff */
[----:B------:R-:W-:Y:S01]  /*0600*/  IMAD.HI R72, R12, 0x1948b0fd, RZ ;  /* 0x1948b0fd0c487827 */ /* 0x000fe200078e02ff */
[----:B------:R-:W-:Y:S02]  /*0610*/  SHF.R.U32.HI R6, RZ, 0x1f, R217 ;  /* 0x0000001fff067819 */ /* 0x000fe400000116d9 */
[----:B------:R-:W-:Y:S01]  /*0620*/  IADD3 R44, R0, 0x10, RZ ;  /* 0x00000010002c7810 */ /* 0x000fe20007ffe0ff */
[----:B------:R-:W-:Y:S01]  /*0630*/  IMAD R120, R120, -0x9, R41 ;  /* 0xfffffff778787824 */ /* 0x000fe200078e0229 */
[----:B------:R-:W-:Y:S01]  /*0640*/  IADD3 R4, R0, 0x372, RZ ;  /* 0x0000037200047810 */ /* 0x000fe20007ffe0ff */
[----:B------:R-:W-:Y:S01]  /*0650*/  IMAD R36, R223, -0x51, R36 ;  /* 0xffffffafdf247824 */ /* 0x000fe200078e0224 */
[----:B------:R-:W-:Y:S01]  /*0660*/  SHF.R.U32.HI R5, RZ, 0x1f, R30 ;  /* 0x0000001fff057819 */ /* 0x000fe2000001161e */
[----:B------:R-:W-:Y:S01]  /*0670*/  IMAD.HI R215, R44, 0x1948b0fd, RZ ;  /* 0x1948b0fd2cd77827 */ /* 0x000fe200078e02ff */
[----:B------:R-:W-:-:S02]  /*0680*/  SHF.R.U32.HI R80, RZ, 0x1f, R3 ;  /* 0x0000001fff507819 */ /* 0x000fc40000011603 */
[----:B------:R-:W-:Y:S01]  /*0690*/  IADD3 R47, R0, 0x4f, RZ ;  /* 0x0000004f002f7810 */ /* 0x000fe20007ffe0ff */
[----:B------:R-:W-:Y:S01]  /*06a0*/  IMAD.HI R89, R4, 0x1948b0fd, RZ ;  /* 0x1948b0fd04597827 */ /* 0x000fe200078e02ff */
[----:B------:R-:W-:Y:S02]  /*06b0*/  LEA.HI.SX32 R217, R217, R6, 0x1d ;  /* 0x00000006d9d97211 */ /* 0x000fe400078feaff */
[----:B------:R-:W-:Y:S01]  /*06c0*/  LEA.HI.SX32 R30, R30, R5, 0x1d ;  /* 0x000000051e1e7211 */ /* 0x000fe200078feaff */
[----:B------:R-:W-:Y:S01]  /*06d0*/  IMAD.HI R214, R47, 0x1948b0fd, RZ ;  /* 0x1948b0fd2fd67827 */ /* 0x000fe200078e02ff */
[----:B------:R-:W-:Y:S02]  /*06e0*/  SHF.R.S32.HI R6, RZ, 0x1, R45 ;  /* 0x00000001ff067819 */ /* 0x000fe4000001142d */
[----:B------:R-:W-:Y:S01]  /*06f0*/  LEA.HI.SX32 R80, R3, R80, 0x1d ;  /* 0x0000005003507211 */ /* 0x000fe200078feaff */
[----:B------:R-:W-:Y:S01]  /*0700*/  IMAD R37, R37, -0x51, R222 ;  /* 0xffffffaf25257824 */ /* 0x000fe200078e02de */
[C---:B------:R-:W-:Y:S01]  /*0710*/  IADD3 R5, R0.reuse, 0x498, RZ ;  /* 0x0000049800057810 */ /* 0x040fe20007ffe0ff */
[----:B------:R-:W-:Y:S01]  /*0720*/  IMAD R38, R221, -0x51, R38 ;  /* 0xffffffafdd267824 */ /* 0x000fe200078e0226 */
[C---:B------:R-:W-:Y:S01]  /*0730*/  IADD3 R39, R0.reuse, 0x18, RZ ;  /* 0x0000001800277810 */ /* 0x040fe20007ffe0ff */
[----:B------:R-:W-:Y:S01]  /*0740*/  IMAD R40, R219, -0x51, R40 ;  /* 0xffffffafdb287824 */ /* 0x000fe200078e0228 */
[----:B------:R-:W-:Y:S01]  /*0750*/  SHF.R.U32.HI R3, RZ, 0x1f, R72 ;  /* 0x0000001fff037819 */ /* 0x000fe20000011648 */
[----:B------:R-:W-:Y:S01]  /*0760*/  IMAD.HI R65, R5, 0x1948b0fd, RZ ;  /* 0x1948b0fd05417827 */ /* 0x000fe200078e02ff */
[----:B------:R-:W-:-:S02]  /*0770*/  IADD3 R123, R0, 0xe8c, RZ ;  /* 0x00000e8c007b7810 */ /* 0x000fc40007ffe0ff */
[----:B------:R-:W-:Y:S01]  /*0780*/  LEA.HI R45, R45, R6, RZ, 0x1 ;  /* 0x000000062d2d7211 */ /* 0x000fe200078f08ff */
[----:B------:R-:W-:Y:S01]  /*0790*/  IMAD.HI R220, R39, 0x1948b0fd, RZ ;  /* 0x1948b0fd27dc7827 */ /* 0x000fe200078e02ff */
[----:B------:R-:W-:Y:S02]  /*07a0*/  SHF.R.U32.HI R6, RZ, 0x1f, R215 ;  /* 0x0000001fff067819 */ /* 0x000fe400000116d7 */
[----:B------:R-:W-:Y:S01]  /*07b0*/  LEA.HI.SX32 R72, R72, R3, 0x1d ;  /* 0x0000000348487211 */ /* 0x000fe200078feaff */
[C---:B------:R-:W-:Y:S01]  /*07c0*/  IMAD.HI R74, R123.reuse, 0x1948b0fd, RZ ;  /* 0x1948b0fd7b4a7827 */ /* 0x040fe200078e02ff */
[----:B------:R-:W-:Y:S02]  /*07d0*/  SHF.R.U32.HI R8, RZ, 0x1f, R89 ;  /* 0x0000001fff087819 */ /* 0x000fe40000011659 */
[----:B------:R-:W-:Y:S01]  /*07e0*/  SHF.R.U32.HI R7, RZ, 0x1f, R82 ;  /* 0x0000001fff077819 */ /* 0x000fe20000011652 */
[----:B------:R-:W-:Y:S01]  /*07f0*/  IMAD.HI R123, R123, 0x38e38e39, RZ ;  /* 0x38e38e397b7b7827 */ /* 0x000fe200078e02ff */
[----:B------:R-:W-:-:S02]  /*0800*/  IADD3 R20, R0, 0xb7c, RZ ;  /* 0x00000b7c00147810 */ /* 0x000fc40007ffe0ff */
[----:B------:R-:W-:Y:S01]  /*0810*/  SHF.R.U32.HI R3, RZ, 0x1f, R214 ;  /* 0x0000001fff037819 */ /* 0x000fe200000116d6 */
[----:B------:R-:W-:Y:S01]  /*0820*/  IMAD R45, R45, -0x9, R46 ;  /* 0xfffffff72d2d7824 */ /* 0x000fe200078e022e */
[----:B------:R-:W-:Y:S01]  /*0830*/  IADD3 R209, R0, 0x5, RZ ;  /* 0x0000000500d17810 */ /* 0x000fe20007ffe0ff */
[----:B------:R-:W-:Y:S01]  /*0840*/  IMAD.HI R67, R20, 0x1948b0fd, RZ ;  /* 0x1948b0fd14437827 */ /* 0x000fe200078e02ff */
[----:B------:R-:W-:Y:S02]  /*0850*/  LEA.HI.SX32 R215, R215, R6, 0x1d ;  /* 0x00000006d7d77211 */ /* 0x000fe400078feaff */
[----:B------:R-:W-:Y:S01]  /*0860*/  LEA.HI.SX32 R89, R89, R8, 0x1d ;  /* 0x0000000859597211 */ /* 0x000fe200078feaff */
[----:B------:R-:W-:Y:S01]  /*0870*/  IMAD.HI R50, R209, 0x38e38e39, RZ ;  /* 0x38e38e39d1327827 */ /* 0x000fe200078e02ff */
[----:B------:R-:W-:Y:S02]  /*0880*/  LEA.HI.SX32 R82, R82, R7, 0x1d ;  /* 0x0000000752527211 */ /* 0x000fe400078feaff */
[----:B------:R-:W-:Y:S01]  /*0890*/  SHF.R.U32.HI R6, RZ, 0x1f, R213 ;  /* 0x0000001fff067819 */ /* 0x000fe200000116d5 */
[----:B------:R-:W-:Y:S01]  /*08a0*/  IMAD R42, R217, -0x51, R42 ;  /* 0xffffffafd92a7824 */ /* 0x000fe200078e022a */
[----:B------:R-:W-:Y:S01]  /*08b0*/  LEA.HI.SX32 R214, R214, R3, 0x1d ;  /* 0x00000003d6d67211 */ /* 0x000fe200078feaff */
[----:B------:R-:W-:Y:S01]  /*08c0*/  IMAD R44, R215, -0x51, R44 ;  /* 0xffffffafd72c7824 */ /* 0x000fe200078e022c */
[----:B------:R-:W-:Y:S01]  /*08d0*/  SHF.R.U32.HI R8, RZ, 0x1f, R65 ;  /* 0x0000001fff087819 */ /* 0x000fe20000011641 */
[----:B------:R-:W-:Y:S01]  /*08e0*/  IMAD R32, R32, -0x51, R227 ;  /* 0xffffffaf20207824 */ /* 0x000fe200078e02e3 */
[----:B------:R-:W-:Y:S01]  /*08f0*/  SHF.R.U32.HI R7, RZ, 0x1f, R220 ;  /* 0x0000001fff077819 */ /* 0x000fe200000116dc */
[----:B------:R-:W-:Y:S01]  /*0900*/  IMAD R47, R214, -0x51, R47 ;  /* 0xffffffafd62f7824 */ /* 0x000fe200078e022f */
[C---:B------:R-:W-:Y:S01]  /*0910*/  IADD3 R43, R0.reuse, 0x19, RZ ;  /* 0x00000019002b7810 */ /* 0x040fe20007ffe0ff */
[----:B------:R-:W-:Y:S01]  /*0920*/  IMAD R35, R35, -0x51, R226 ;  /* 0xffffffaf23237824 */ /* 0x000fe200078e02e2 */
[----:B------:R-:W-:Y:S01]  /*0930*/  IADD3 R28, R0, 0xb1a, RZ ;  /* 0x00000b1a001c7810 */ /* 0x000fe20007ffe0ff */
[----:B------:R-:W-:Y:S01]  /*0940*/  IMAD R34, R34, -0x51, R229 ;  /* 0xffffffaf22227824 */ /* 0x000fe200078e02e5 */
[----:B------:R-:W-:Y:S01]  /*0950*/  SHF.R.U32.HI R3, RZ, 0x1f, R74 ;  /* 0x0000001fff037819 */ /* 0x000fe2000001164a */
[----:B------:R-:W-:Y:S01]  /*0960*/  IMAD.HI R216, R43, 0x1948b0fd, RZ ;  /* 0x1948b0fd2bd87827 */ /* 0x000fe200078e02ff */
[----:B------:R-:W-:-:S02]  /*0970*/  IADD3 R212, R0, 0x44, RZ ;  /* 0x0000004400d47810 */ /* 0x000fc40007ffe0ff */
[----:B------:R-:W-:Y:S01]  /*0980*/  LEA.HI.SX32 R213, R213, R6, 0x1d ;  /* 0x00000006d5d57211 */ /* 0x000fe200078feaff */
[----:B------:R-:W-:Y:S01]  /*0990*/  IMAD.HI R73, R28, 0x1948b0fd, RZ ;  /* 0x1948b0fd1c497827 */ /* 0x000fe200078e02ff */
[----:B------:R-:W-:Y:S02]  /*09a0*/  LEA.HI.SX32 R65, R65, R8, 0x1d ;  /* 0x0000000841417211 */ /* 0x000fe400078feaff */
[----:B------:R-:W-:Y:S01]  /*09b0*/  LEA.HI.SX32 R220, R220, R7, 0x1d ;  /* 0x00000007dcdc7211 */ /* 0x000fe200078feaff */
[----:B------:R-:W-:Y:S01]  /*09c0*/  IMAD.HI R49, R212, 0x1948b0fd, RZ ;  /* 0x1948b0fdd4317827 */ /* 0x000fe200078e02ff */
[----:B------:R-:W-:Y:S02]  /*09d0*/  IADD3 R6, R0, 0x11fe, RZ ;  /* 0x000011fe00067810 */ /* 0x000fe40007ffe0ff */
[----:B------:R-:W-:Y:S01]  /*09e0*/  LEA.HI.SX32 R74, R74, R3, 0x1d ;  /* 0x000000034a4a7211 */ /* 0x000fe200078feaff */
[----:B------:R-:W-:Y:S01]  /*09f0*/  IMAD.HI R186, R28, 0x38e38e39, RZ ;  /* 0x38e38e391cba7827 */ /* 0x000fe200078e02ff */
[----:B------:R-:W-:-:S02]  /*0a00*/  SHF.R.U32.HI R8, RZ, 0x1f, R67 ;  /* 0x0000001fff087819 */ /* 0x000fc40000011643 */
[----:B------:R-:W-:Y:S01]  /*0a10*/  SHF.R.U32.HI R7, RZ, 0x1f, R218 ;  /* 0x0000001fff077819 */ /* 0x000fe200000116da */
[----:B------:R-:W-:Y:S01]  /*0a20*/  IMAD.HI R69, R6, 0x1948b0fd, RZ ;  /* 0x1948b0fd06457827 */ /* 0x000fe200078e02ff */
[C---:B------:R-:W-:Y:S02]  /*0a30*/  IADD3 R122, R0.reuse, 0x436, RZ ;  /* 0x00000436007a7810 */ /* 0x040fe40007ffe0ff */
[----:B------:R-:W-:Y:S01]  /*0a40*/  IADD3 R48, R0, 0x46, RZ ;  /* 0x0000004600307810 */ /* 0x000fe20007ffe0ff */
[----:B------:R-:W-:Y:S01]  /*0a50*/  IMAD R39, R220, -0x51, R39 ;  /* 0xffffffafdc277824 */ /* 0x000fe200078e0227 */
[----:B------:R-:W-:Y:S01]  /*0a60*/  SHF.R.S32.HI R3, RZ, 0x1, R50 ;  /* 0x00000001ff037819 */ /* 0x000fe20000011432 */
[----:B------:R-:W-:Y:S01]  /*0a70*/  IMAD.HI R70, R122, 0x1948b0fd, RZ ;  /* 0x1948b0fd7a467827 */ /* 0x000fe200078e02ff */
[----:B------:R-:W-:Y:S02]  /*0a80*/  LEA.HI.SX32 R67, R67, R8, 0x1d ;  /* 0x0000000843437211 */ /* 0x000fe400078feaff */
[----:B------:R-:W-:Y:S01]  /*0a90*/  LEA.HI.SX32 R218, R218, R7, 0x1d ;  /* 0x00000007dada7211 */ /* 0x000fe200078feaff */
[----:B------:R-:W-:Y:S01]  /*0aa0*/  IMAD.HI R211, R48, 0x1948b0fd, RZ ;  /* 0x1948b0fd30d37827 */ /* 0x000fe200078e02ff */
[----:B------:R-:W-:-:S02]  /*0ab0*/  LEA.HI R50, R50, R3, RZ, 0x1 ;  /* 0x0000000332327211 */ /* 0x000fc400078f08ff */
[----:B------:R-:W-:Y:S01]  /*0ac0*/  SHF.R.U32.HI R7, RZ, 0x1f, R216 ;  /* 0x0000001fff077819 */ /* 0x000fe200000116d8 */
[----:B------:R-:W-:Y:S01]  /*0ad0*/  IMAD.HI R183, R122, 0x38e38e39, RZ ;  /* 0x38e38e397ab77827 */ /* 0x000fe200078e02ff */
[----:B------:R-:W-:Y:S02]  /*0ae0*/  SHF.R.U32.HI R8, RZ, 0x1f, R73 ;  /* 0x0000001fff087819 */ /* 0x000fe40000011649 */
[----:B------:R-:W-:Y:S01]  /*0af0*/  IADD3 R51, R0, 0x3b, RZ ;  /* 0x0000003b00337810 */ /* 0x000fe20007ffe0ff */
[----:B------:R-:W-:Y:S01]  /*0b00*/  IMAD R41, R218, -0x51, R41 ;  /* 0xffffffafda297824 */ /* 0x000fe200078e0229 */
[----:B------:R-:W-:Y:S01]  /*0b10*/  SHF.R.U32.HI R6, RZ, 0x1f, R49 ;  /* 0x0000001fff067819 */ /* 0x000fe20000011631 */
[----:B------:R-:W-:Y:S01]  /*0b20*/  IMAD R50, R50, -0x9, R209 ;  /* 0xfffffff732327824 */ /* 0x000fe200078e02d1 */
[----:B------:R-:W-:Y:S01]  /*0b30*/  IADD3 R3, R0, 0x188, RZ ;  /* 0x0000018800037810 */ /* 0x000fe20007ffe0ff */
[----:B------:R-:W-:Y:S01]  /*0b40*/  IMAD.HI R210, R51, 0x1948b0fd, RZ ;  /* 0x1948b0fd33d27827 */ /* 0x000fe200078e02ff */
[----:B------:R-:W-:-:S02]  /*0b50*/  LEA.HI.SX32 R216, R216, R7, 0x1d ;  /* 0x00000007d8d87211 */ /* 0x000fc400078feaff */
[----:B------:R-:W-:Y:S01]  /*0b60*/  LEA.HI.SX32 R73, R73, R8, 0x1d ;  /* 0x0000000849497211 */ /* 0x000fe200078feaff */
[----:B------:R-:W-:Y:S01]  /*0b70*/  IMAD.HI R3, R3, 0x1948b0fd, RZ ;  /* 0x1948b0fd03037827 */ /* 0x000fe200078e02ff */
[----:B------:R-:W-:Y:S02]  /*0b80*/  LEA.HI.SX32 R49, R49, R6, 0x1d ;  /* 0x0000000631317211 */ /* 0x000fe400078feaff */
        /* <DEDUP_REMOVED lines=8> */
[----:B------:R-:W-:Y:S01]  /*0c10*/  IADD3 R53, R0, 0x29, RZ ;  /* 0x0000002900357810 */ /* 0x000fe20007ffe0ff */
[----:B------:R-:W-:Y:S01]  /*0c20*/  IMAD.HI R76, R6, 0x1948b0fd, RZ ;  /* 0x1948b0fd064c7827 */ /* 0x000fe200078e02ff */
[----:B------:R-:W-:-:S02]  /*0c30*/  LEA.HI.SX32 R70, R70, R7, 0x1d ;  /* 0x0000000746467211 */ /* 0x000fc400078feaff */
[----:B------:R-:W-:Y:S01]  /*0c40*/  LEA.HI.SX32 R211, R211, R8, 0x1d ;  /* 0x00000008d3d37211 */ /* 0x000fe200078feaff */
[----:B------:R-:W-:Y:S01]  /*0c50*/  IMAD.HI R77, R14, 0x1948b0fd, RZ ;  /* 0x1948b0fd0e4d7827 */ /* 0x000fe200078e02ff */
[----:B------:R-:W-:Y:S02]  /*0c60*/  SHF.R.U32.HI R7, RZ, 0x1f, R210 ;  /* 0x0000001fff077819 */ /* 0x000fe400000116d2 */
[----:B------:R-:W-:Y:S01]  /*0c70*/  SHF.R.U32.HI R8, RZ, 0x1f, R3 ;  /* 0x0000001fff087819 */ /* 0x000fe20000011603 */
[----:B------:R-:W-:Y:S01]  /*0c80*/  IMAD.HI R208, R53, 0x1948b0fd, RZ ;  /* 0x1948b0fd35d07827 */ /* 0x000fe200078e02ff */
[C---:B------:R-:W-:Y:S02]  /*0c90*/  IADD3 R21, R0.reuse, 0xbde, RZ ;  /* 0x00000bde00157810 */ /* 0x040fe40007ffe0ff */
[----:B------:R-:W-:Y:S01]  /*0ca0*/  IADD3 R54, R0, 0x20, RZ ;  /* 0x0000002000367810 */ /* 0x000fe20007ffe0ff */
[----:B------:R-:W-:Y:S01]  /*0cb0*/  IMAD R48, R211, -0x51, R48 ;  /* 0xffffffafd3307824 */ /* 0x000fe200078e0230 */
[----:B------:R-:W-:Y:S01]  /*0cc0*/  LEA.HI.SX32 R210, R210, R7, 0x1d ;  /* 0x00000007d2d27211 */ /* 0x000fe200078feaff */
[----:B------:R-:W-:Y:S01]  /*0cd0*/  IMAD.HI R78, R21, 0x1948b0fd, RZ ;  /* 0x1948b0fd154e7827 */ /* 0x000fe200078e02ff */
[----:B------:R-:W-:-:S02]  /*0ce0*/  LEA.HI.SX32 R83, R3, R8, 0x1d ;  /* 0x0000000803537211 */ /* 0x000fc400078feaff */
        /* <DEDUP_REMOVED lines=14> */
[----:B------:R-:W-:Y:S01]  /*0dd0*/  IMAD.HI R124, R124, 0x38e38e39, RZ ;  /* 0x38e38e397c7c7827 */ /* 0x000fe200078e02ff */
[----:B------:R-:W-:Y:S02]  /*0de0*/  SHF.R.U32.HI R8, RZ, 0x1f, R205 ;  /* 0x0000001fff087819 */ /* 0x000fe400000116cd */
        /* <DEDUP_REMOVED lines=14> */
[----:B------:R-:W-:Y:S01]  /*0ed0*/  SHF.R.U32.HI R8, RZ, 0x1f, R7 ;  /* 0x0000001fff087819 */ /* 0x000fe20000011607 */
[----:B------:R-:W-:Y:S01]  /*0ee0*/  IMAD.HI R202, R59, 0x1948b0fd, RZ ;  /* 0x1948b0fd3bca7827 */ /* 0x000fe200078e02ff */
[----:B------:R-:W-:Y:S02]  /*0ef0*/  SHF.R.U32.HI R3, RZ, 0x1f, R56 ;  /* 0x0000001fff037819 */ /* 0x000fe40000011638 */
[----:B------:R-:W-:Y:S01]  /*0f00*/  IADD3 R23, R0, 0xc40, RZ ;  /* 0x00000c4000177810 */ /* 0x000fe20007ffe0ff */
[----:B------:R-:W-:Y:S01]  /*0f10*/  IMAD.HI R209, R51, 0x38e38e39, RZ ;  /* 0x38e38e3933d17827 */ /* 0x000fe200078e02ff */
[----:B------:R-:W-:Y:S02]  /*0f20*/  LEA.HI.SX32 R75, R7, R8, 0x1d ;  /* 0x00000008074b7211 */ /* 0x000fe400078feaff */
[----:B------:R-:W-:Y:S01]  /*0f30*/  LEA.HI.SX32 R56, R56, R3, 0x1d ;  /* 0x0000000338387211 */ /* 0x000fe200078feaff */
[----:B------:R-:W-:Y:S01]  /*0f40*/  IMAD.HI R92, R23, 0x1948b0fd, RZ ;  /* 0x1948b0fd175c7827 */ /* 0x000fe200078e02ff */
[----:B------:R-:W-:-:S02]  /*0f50*/  IADD3 R64, R0, 0x1ea, RZ ;  /* 0x000001ea00407810 */ /* 0x000fc40007ffe0ff */
[----:B------:R-:W-:Y:S01]  /*0f60*/  SHF.R.S32.HI R7, RZ, 0x1, R204 ;  /* 0x00000001ff077819 */ /* 0x000fe200000114cc */
[----:B------:R-:W-:Y:S01]  /*0f70*/  IMAD.HI R211, R53, 0x38e38e39, RZ ;  /* 0x38e38e3935d37827 */ /* 0x000fe200078e02ff */
[----:B------:R-:W-:Y:S02]  /*0f80*/  SHF.R.U32.HI R3, RZ, 0x1f, R202 ;  /* 0x0000001fff037819 */ /* 0x000fe400000116ca */
[----:B------:R-:W-:Y:S01]  /*0f90*/  IADD3 R61, R0, 0x31, RZ ;  /* 0x00000031003d7810 */ /* 0x000fe20007ffe0ff */
[----:B------:R-:W-:Y:S01]  /*0fa0*/  IMAD.HI R85, R64, 0x1948b0fd, RZ ;  /* 0x1948b0fd40557827 */ /* 0x000fe200078e02ff */
[----:B------:R-:W-:Y:S02]  /*0fb0*/  LEA.HI R204, R204, R7, RZ, 0x1 ;  /* 0x00000007cccc7211 */ /* 0x000fe400078f08ff */
[----:B------:R-:W-:Y:S01]  /*0fc0*/  LEA.HI.SX32 R202, R202, R3, 0x1d ;  /* 0x00000003caca7211 */ /* 0x000fe200078feaff */
[----:B------:R-:W-:Y:S01]  /*0fd0*/  IMAD.HI R200, R61, 0x1948b0fd, RZ ;  /* 0x1948b0fd3dc87827 */ /* 0x000fe200078e02ff */
[----:B------:R-:W-:-:S02]  /*0fe0*/  SHF.R.U32.HI R10, RZ, 0x1f, R69 ;  /* 0x0000001fff0a7819 */ /* 0x000fc40000011645 */
[----:B------:R-:W-:Y:S01]  /*0ff0*/  IADD3 R8, R0, 0x55c, RZ ;  /* 0x0000055c00087810 */ /* 0x000fe20007ffe0ff */
[----:B------:R-:W-:Y:S01]  /*1000*/  IMAD R54, R205, -0x51, R54 ;  /* 0xffffffafcd367824 */ /* 0x000fe200078e0236 */
[----:B------:R-:W-:Y:S01]  /*1010*/  SHF.R.U32.HI R3, RZ, 0x1f, R92 ;  /* 0x0000001fff037819 */ /* 0x000fe2000001165c */
[----:B------:R-:W-:Y:S01]  /*1020*/  IMAD R56, R56, -0x51, R57 ;  /* 0xffffffaf38387824 */ /* 0x000fe200078e0239 */
[----:B------:R-:W-:Y:S01]  /*1030*/  IADD3 R7, R0, 0x1324, RZ ;  /* 0x0000132400077810 */ /* 0x000fe20007ffe0ff */
[----:B------:R-:W-:Y:S01]  /*1040*/  IMAD.HI R81, R8, 0x1948b0fd, RZ ;  /* 0x1948b0fd08517827 */ /* 0x000fe200078e02ff */
[----:B------:R-:W-:Y:S02]  /*1050*/  IADD3 R131, R0, 0x15, RZ ;  /* 0x0000001500837810 */ /* 0x000fe40007ffe0ff */
[----:B------:R-:W-:Y:S01]  /*1060*/  LEA.HI.SX32 R69, R69, R10, 0x1d ;  /* 0x0000000a45457211 */ /* 0x000fe200078feaff */
[----:B------:R-:W-:Y:S01]  /*1070*/  IMAD.HI R7, R7, 0x1948b0fd, RZ ;  /* 0x1948b0fd07077827 */ /* 0x000fe200078e02ff */
[----:B------:R-:W-:-:S02]  /*1080*/  LEA.HI.SX32 R92, R92, R3, 0x1d ;  /* 0x000000035c5c7211 */ /* 0x000fc400078feaff */
[----:B------:R-:W-:Y:S01]  /*1090*/  SHF.R.U32.HI R10, RZ, 0x1f, R85 ;  /* 0x0000001fff0a7819 */ /* 0x000fe20000011655 */
[----:B------:R-:W-:Y:S01]  /*10a0*/  IMAD.HI R198, R131, 0x1948b0fd, RZ ;  /* 0x1948b0fd83c67827 */ /* 0x000fe200078e02ff */
[----:B------:R-:W-:Y:S02]  /*10b0*/  IADD3 R121, R0, 0x8ce, RZ ;  /* 0x000008ce00797810 */ /* 0x000fe40007ffe0ff */
[----:B------:R-:W-:Y:S01]  /*10c0*/  SHF.R.U32.HI R3, RZ, 0x1f, R200 ;  /* 0x0000001fff037819 */ /* 0x000fe200000116c8 */
[----:B------:R-:W-:Y:S01]  /*10d0*/  IMAD.HI R212, R54, 0x38e38e39, RZ ;  /* 0x38e38e3936d47827 */ /* 0x000fe200078e02ff */
[----:B------:R-:W-:Y:S02]  /*10e0*/  IADD3 R133, R0, 0x3, RZ ;  /* 0x0000000300857810 */ /* 0x000fe40007ffe0ff */
[----:B------:R-:W-:Y:S01]  /*10f0*/  LEA.HI.SX32 R85, R85, R10, 0x1d ;  /* 0x0000000a55557211 */ /* 0x000fe200078feaff */
[----:B------:R-:W-:Y:S01]  /*1100*/  IMAD.HI R91, R121, 0x1948b0fd, RZ ;  /* 0x1948b0fd795b7827 */ /* 0x000fe200078e02ff */
[----:B------:R-:W-:-:S02]  /*1110*/  LEA.HI.SX32 R200, R200, R3, 0x1d ;  /* 0x00000003c8c87211 */ /* 0x000fc400078feaff */
[C---:B------:R-:W-:Y:S01]  /*1120*/  IADD3 R58, R0.reuse, 0x4c, RZ ;  /* 0x0000004c003a7810 */ /* 0x040fe20007ffe0ff */
[----:B------:R-:W-:Y:S01]  /*1130*/  IMAD.HI R132, R133, 0x38e38e39, RZ ;  /* 0x38e38e3985847827 */ /* 0x000fe200078e02ff */
[----:B------:R-:W-:Y:S02]  /*1140*/  SHF.R.U32.HI R10, RZ, 0x1f, R81 ;  /* 0x0000001fff0a7819 */ /* 0x000fe40000011651 */
[----:B------:R-:W-:Y:S01]  /*1150*/  IADD3 R119, R0, 0xfb2, RZ ;  /* 0x00000fb200777810 */ /* 0x000fe20007ffe0ff */
[----:B------:R-:W-:Y:S01]  /*1160*/  IMAD.HI R203, R58, 0x1948b0fd, RZ ;  /* 0x1948b0fd3acb7827 */ /* 0x000fe200078e02ff */
[----:B------:R-:W-:Y:S02]  /*1170*/  SHF.R.U32.HI R94, RZ, 0x1f, R7 ;  /* 0x0000001fff5e7819 */ /* 0x000fe40000011607 */
[----:B------:R-:W-:Y:S01]  /*1180*/  SHF.R.U32.HI R3, RZ, 0x1f, R198 ;  /* 0x0000001fff037819 */ /* 0x000fe200000116c6 */
[----:B------:R-:W-:Y:S01]  /*1190*/  IMAD.HI R93, R119, 0x1948b0fd, RZ ;  /* 0x1948b0fd775d7827 */ /* 0x000fe200078e02ff */
[----:B------:R-:W-:-:S02]  /*11a0*/  LEA.HI.SX32 R81, R81, R10, 0x1d ;  /* 0x0000000a51517211 */ /* 0x000fc400078feaff */
[----:B------:R-:W-:Y:S01]  /*11b0*/  LEA.HI.SX32 R94, R7, R94, 0x1d ;  /* 0x0000005e075e7211 */ /* 0x000fe200078feaff */
[----:B------:R-:W-:Y:S01]  /*11c0*/  IMAD.HI R196, R133, 0x1948b0fd, RZ ;  /* 0x1948b0fd85c47827 */ /* 0x000fe200078e02ff */
[----:B------:R-:W-:Y:S02]  /*11d0*/  LEA.HI.SX32 R198, R198, R3, 0x1d ;  /* 0x00000003c6c67211 */ /* 0x000fe400078feaff */
[C---:B------:R-:W-:Y:S01]  /*11e0*/  IADD3 R60, R0.reuse, 0x3a, RZ ;  /* 0x0000003a003c7810 */ /* 0x040fe20007ffe0ff */
[----:B------:R-:W-:Y:S01]  /*11f0*/  IMAD.HI R185, R121, 0x38e38e39, RZ ;  /* 0x38e38e3979b97827 */ /* 0x000fe200078e02ff */
[----:B------:R-:W-:Y:S02]  /*1200*/  SHF.R.U32.HI R10, RZ, 0x1f, R91 ;  /* 0x0000001fff0a7819 */ /* 0x000fe4000001165b */
[----:B------:R-:W-:Y:S01]  /*1210*/  IADD3 R3, R0, 0x24c, RZ ;  /* 0x0000024c00037810 */ /* 0x000fe20007ffe0ff */
[----:B------:R-:W-:Y:S01]  /*1220*/  IMAD.HI R201, R60, 0x1948b0fd, RZ ;  /* 0x1948b0fd3cc97827 */ /* 0x000fe200078e02ff */
[----:B------:R-:W-:-:S02]  /*1230*/  SHF.R.S32.HI R7, RZ, 0x1, R132 ;  /* 0x00000001ff077819 */ /* 0x000fc40000011484 */
[----:B------:R-:W-:Y:S01]  /*1240*/  IADD3 R135, R0, 0x42, RZ ;  /* 0x0000004200877810 */ /* 0x000fe20007ffe0ff */
[----:B------:R-:W-:Y:S01]  /*1250*/  IMAD.HI R95, R3, 0x1948b0fd, RZ ;  /* 0x1948b0fd035f7827 */ /* 0x000fe200078e02ff */
[----:B------:R-:W-:Y:S02]  /*1260*/  LEA.HI.SX32 R91, R91, R10, 0x1d ;  /* 0x0000000a5b5b7211 */ /* 0x000fe400078feaff */
[----:B------:R-:W-:Y:S01]  /*1270*/  LEA.HI R132, R132, R7, RZ, 0x1 ;  /* 0x0000000784847211 */ /* 0x000fe200078f08ff */
[----:B------:R-:W-:Y:S01]  /*1280*/  IMAD.HI R194, R135, 0x1948b0fd, RZ ;  /* 0x1948b0fd87c27827 */ /* 0x000fe200078e02ff */
[----:B------:R-:W-:Y:S02]  /*1290*/  SHF.R.U32.HI R16, RZ, 0x1f, R203 ;  /* 0x0000001fff107819 */ /* 0x000fe400000116cb */
[----:B------:R-:W-:Y:S01]  /*12a0*/  IADD3 R62, R0, 0x28, RZ ;  /* 0x00000028003e7810 */ /* 0x000fe20007ffe0ff */
[----:B------:R-:W-:Y:S01]  /*12b0*/  IMAD.HI R3, R3, 0x38e38e39, RZ ;  /* 0x38e38e3903037827 */ /* 0x000fe200078e02ff */
[----:B------:R-:W-:-:S02]  /*12c0*/  SHF.R.U32.HI R10, RZ, 0x1f, R93 ;  /* 0x0000001fff0a7819 */ /* 0x000fc4000001165d */
[----:B------:R-:W-:Y:S01]  /*12d0*/  IADD3 R134, R0, 0x4b, RZ ;  /* 0x0000004b00867810 */ /* 0x000fe20007ffe0ff */
[----:B------:R-:W-:Y:S01]  /*12e0*/  IMAD.HI R199, R62, 0x1948b0fd, RZ ;  /* 0x1948b0fd3ec77827 */ /* 0x000fe200078e02ff */
[----:B------:R-:W-:Y:S02]  /*12f0*/  SHF.R.U32.HI R7, RZ, 0x1f, R196 ;  /* 0x0000001fff077819 */ /* 0x000fe400000116c4 */
[----:B------:R-:W-:Y:S01]  /*1300*/  LEA.HI.SX32 R203, R203, R16, 0x1d ;  /* 0x00000010cbcb7211 */ /* 0x000fe200078feaff */
[----:B------:R-:W-:Y:S01]  /*1310*/  IMAD.HI R197, R134, 0x1948b0fd, RZ ;  /* 0x1948b0fd86c57827 */ /* 0x000fe200078e02ff */
[----:B------:R-:W-:Y:S02]  /*1320*/  LEA.HI.SX32 R93, R93, R10, 0x1d ;  /* 0x0000000a5d5d7211 */ /* 0x000fe400078feaff */
[----:B------:R-:W-:Y:S01]  /*1330*/  LEA.HI.SX32 R196, R196, R7, 0x1d ;  /* 0x00000007c4c47211 */ /* 0x000fe200078feaff */
[----:B------:R-:W-:Y:S01]  /*1340*/  IMAD.HI R230, R119, 0x38e38e39, RZ ;  /* 0x38e38e3977e67827 */ /* 0x000fe200078e02ff */
[----:B------:R-:W-:-:S02]  /*1350*/  SHF.R.U32.HI R16, RZ, 0x1f, R201 ;  /* 0x0000001fff107819 */ /* 0x000fc400000116c9 */
[----:B------:R-:W-:Y:S01]  /*1360*/  SHF.R.U32.HI R10, RZ, 0x1f, R95 ;  /* 0x0000001fff0a7819 */ /* 0x000fe2000001165f */
[----:B------:R-:W-:Y:S01]  /*1370*/  IMAD R132, R132, -0x9, R133 ;  /* 0xfffffff784847824 */ /* 0x000fe200078e0285 */
[----:B------:R-:W-:Y:S01]  /*1380*/  IADD3 R25, R0, 0xca2, RZ ;  /* 0x00000ca200197810 */ /* 0x000fe20007ffe0ff */
[----:B------:R-:W-:Y:S01]  /*1390*/  IMAD R58, R203, -0x51, R58 ;  /* 0xffffffafcb3a7824 */ /* 0x000fe200078e023a */
[----:B------:R-:W-:Y:S01]  /*13a0*/  SHF.R.U32.HI R7, RZ, 0x1f, R194 ;  /* 0x0000001fff077819 */ /* 0x000fe200000116c2 */
[----:B------:R-:W-:Y:S01]  /*13b0*/  IMAD.HI R203, R43, 0x38e38e39, RZ ;  /* 0x38e38e392bcb7827 */ /* 0x000fe200078e02ff */
[----:B------:R-:W-:Y:S02]  /*13c0*/  LEA.HI.SX32 R201, R201, R16, 0x1d ;  /* 0x00000010c9c97211 */ /* 0x000fe400078feaff */
[----:B------:R-:W-:Y:S01]  /*13d0*/  LEA.HI.SX32 R95, R95, R10, 0x1d ;  /* 0x0000000a5f5f7211 */ /* 0x000fe200078feaff */
[----:B------:R-:W-:Y:S01]  /*13e0*/  IMAD.HI R97, R25, 0x1948b0fd, RZ ;  /* 0x1948b0fd19617827 */ /* 0x000fe200078e02ff */
[----:B------:R-:W-:-:S02]  /*13f0*/  LEA.HI.SX32 R194, R194, R7, 0x1d ;  /* 0x00000007c2c27211 */ /* 0x000fc400078feaff */
[----:B------:R-:W-:Y:S01]  /*1400*/  SHF.R.U32.HI R16, RZ, 0x1f, R199 ;  /* 0x0000001fff107819 */ /* 0x000fe200000116c7 */
[----:B------:R-:W-:Y:S01]  /*1410*/  IMAD R60, R201, -0x51, R60 ;  /* 0xffffffafc93c7824 */ /* 0x000fe200078e023c */
        /* <DEDUP_REMOVED lines=10> */
[C---:B------:R-:W-:Y:S02]  /*14c0*/  IADD3 R10, R0.reuse, 0x5be, RZ ;  /* 0x000005be000a7810 */ /* 0x040fe40007ffe0ff */
[----:B------:R-:W-:Y:S01]  /*14d0*/  IADD3 R137, R0, 0x37, RZ ;  /* 0x0000003700897810 */ /* 0x000fe20007ffe0ff */
[----:B------:R-:W-:Y:S01]  /*14e0*/  IMAD R134, R197, -0x51, R134 ;  /* 0xffffffafc5867824 */ /* 0x000fe200078e0286 */
[----:B------:R-:W-:Y:S01]  /*14f0*/  LEA.HI.SX32 R97, R97, R16, 0x1d ;  /* 0x0000001061617211 */ /* 0x000fe200078feaff */
[----:B------:R-:W-:Y:S01]  /*1500*/  IMAD.HI R99, R10, 0x1948b0fd, RZ ;  /* 0x1948b0fd0a637827 */ /* 0x000fe200078e02ff */
[----:B------:R-:W-:Y:S02]  /*1510*/  SHF.R.U32.HI R16, RZ, 0x1f, R195 ;  /* 0x0000001fff107819 */ /* 0x000fe400000116c3 */
[----:B------:R-:W-:Y:S01]  /*1520*/  IADD3 R148, R0, 0xc, RZ ;  /* 0x0000000c00947810 */ /* 0x000fe20007ffe0ff */
[----:B------:R-:W-:Y:S01]  /*1530*/  IMAD.HI R192, R137, 0x1948b0fd, RZ ;  /* 0x1948b0fd89c07827 */ /* 0x000fe200078e02ff */
[----:B------:R-:W-:-:S02]  /*1540*/  SHF.R.U32.HI R100, RZ, 0x1f, R7 ;  /* 0x0000001fff647819 */ /* 0x000fc40000011607 */
[----:B------:R-:W-:Y:S01]  /*1550*/  LEA.HI.SX32 R195, R195, R16, 0x1d ;  /* 0x00000010c3c37211 */ /* 0x000fe200078feaff */
[----:B------:R-:W-:Y:S01]  /*1560*/  IMAD.HI R153, R148, 0x1948b0fd, RZ ;  /* 0x1948b0fd94997827 */ /* 0x000fe200078e02ff */
[----:B------:R-:W-:Y:S02]  /*1570*/  LEA.HI.SX32 R100, R7, R100, 0x1d ;  /* 0x0000006407647211 */ /* 0x000fe400078feaff */
[----:B------:R-:W-:Y:S01]  /*1580*/  SHF.R.U32.HI R16, RZ, 0x1f, R99 ;  /* 0x0000001fff107819 */ /* 0x000fe20000011663 */
[----:B------:R-:W-:Y:S01]  /*1590*/  IMAD.HI R10, R10, 0x38e38e39, RZ ;  /* 0x38e38e390a0a7827 */ /* 0x000fe200078e02ff */
[C---:B------:R-:W-:Y:S02]  /*15a0*/  IADD3 R138, R0.reuse, 0x1, RZ ;  /* 0x00000001008a7810 */ /* 0x040fe40007ffe0ff */
[----:B------:R-:W-:Y:S01]  /*15b0*/  SHF.R.U32.HI R7, RZ, 0x1f, R192 ;  /* 0x0000001fff077819 */ /* 0x000fe200000116c0 */
[----:B------:R-:W-:Y:S01]  /*15c0*/  IMAD R136, R195, -0x51, R136 ;  /* 0xffffffafc3887824 */ /* 0x000fe200078e0288 */
[----:B------:R-:W-:Y:S01]  /*15d0*/  IADD3 R207, R0, 0x32, RZ ;  /* 0x0000003200cf7810 */ /* 0x000fe20007ffe0ff */
[----:B------:R-:W-:Y:S01]  /*15e0*/  IMAD.HI R193, R138, 0x38e38e39, RZ ;  /* 0x38e38e398ac17827 */ /* 0x000fe200078e02ff */
[----:B------:R-:W-:-:S02]  /*15f0*/  LEA.HI.SX32 R99, R99, R16, 0x1d ;  /* 0x0000001063637211 */ /* 0x000fc400078feaff */
[----:B------:R-:W-:Y:S01]  /*1600*/  LEA.HI.SX32 R192, R192, R7, 0x1d ;  /* 0x00000007c0c07211 */ /* 0x000fe200078feaff */
        /* <DEDUP_REMOVED lines=9> */
[----:B------:R-:W-:Y:S01]  /*16a0*/  SHF.R.S32.HI R16, RZ, 0x1, R193 ;  /* 0x00000001ff107819 */ /* 0x000fe200000114c1 */
[----:B------:R-:W-:Y:S01]  /*16b0*/  IMAD.HI R96, R15, 0x1948b0fd, RZ ;  /* 0x1948b0fd0f607827 */ /* 0x000fe200078e02ff */
[C---:B------:R-:W-:Y:S02]  /*16c0*/  IADD3 R17, R0.reuse, 0x9f4, RZ ;  /* 0x000009f400117810 */ /* 0x040fe40007ffe0ff */
[----:B------:R-:W-:Y:S01]  /*16d0*/  IADD3 R168, R0, 0x25, RZ ;  /* 0x0000002500a87810 */ /* 0x000fe20007ffe0ff */
[----:B------:R-:W-:Y:S01]  /*16e0*/  IMAD.HI R7, R7, 0x38e38e39, RZ ;  /* 0x38e38e3907077827 */ /* 0x000fe200078e02ff */
[----:B------:R-:W-:Y:S02]  /*16f0*/  LEA.HI.SX32 R84, R84, R11, 0x1d ;  /* 0x0000000b54547211 */ /* 0x000fe400078feaff */
[----:B------:R-:W-:Y:S01]  /*1700*/  SHF.R.U32.HI R11, RZ, 0x1f, R52 ;  /* 0x0000001fff0b7819 */ /* 0x000fe20000011634 */
[----:B------:R-:W-:Y:S01]  /*1710*/  IMAD.HI R103, R17, 0x1948b0fd, RZ ;  /* 0x1948b0fd11677827 */ /* 0x000fe200078e02ff */
[----:B------:R-:W-:-:S02]  /*1720*/  IADD3 R125, R0, 0x1014, RZ ;  /* 0x00001014007d7810 */ /* 0x000fc40007ffe0ff */
[----:B------:R-:W-:Y:S01]  /*1730*/  LEA.HI R193, R193, R16, RZ, 0x1 ;  /* 0x00000010c1c17211 */ /* 0x000fe200078f08ff */
[----:B------:R-:W-:Y:S01]  /*1740*/  IMAD.HI R191, R168, 0x1948b0fd, RZ ;  /* 0x1948b0fda8bf7827 */ /* 0x000fe200078e02ff */
[----:B------:R-:W-:Y:S02]  /*1750*/  SHF.R.U32.HI R16, RZ, 0x1f, R101 ;  /* 0x0000001fff107819 */ /* 0x000fe40000011665 */
[C---:B------:R-:W-:Y:S01]  /*1760*/  IADD3 R164, R0.reuse, 0x13, RZ ;  /* 0x0000001300a47810 */ /* 0x040fe20007ffe0ff */
[----:B------:R-:W-:Y:S01]  /*1770*/  IMAD.HI R98, R125, 0x1948b0fd, RZ ;  /* 0x1948b0fd7d627827 */ /* 0x000fe200078e02ff */
[----:B------:R-:W-:Y:S02]  /*1780*/  IADD3 R166, R0, 0x1c, RZ ;  /* 0x0000001c00a67810 */ /* 0x000fe40007ffe0ff */
[----:B------:R-:W-:Y:S01]  /*1790*/  LEA.HI.SX32 R52, R52, R11, 0x1d ;  /* 0x0000000b34347211 */ /* 0x000fe200078feaff */
[----:B------:R-:W-:Y:S01]  /*17a0*/  IMAD.HI R169, R164, 0x1948b0fd, RZ ;  /* 0x1948b0fda4a97827 */ /* 0x000fe200078e02ff */
[----:B------:R-:W-:-:S02]  /*17b0*/  SHF.R.U32.HI R11, RZ, 0x1f, R96 ;  /* 0x0000001fff0b7819 */ /* 0x000fc40000011660 */
[----:B------:R-:W-:Y:S01]  /*17c0*/  IADD3 R139, R0, 0x2e, RZ ;  /* 0x0000002e008b7810 */ /* 0x000fe20007ffe0ff */
[----:B------:R-:W-:Y:S01]  /*17d0*/  IMAD.HI R171, R166, 0x1948b0fd, RZ ;  /* 0x1948b0fda6ab7827 */ /* 0x000fe200078e02ff */
[----:B------:R-:W-:Y:S02]  /*17e0*/  LEA.HI.SX32 R101, R101, R16, 0x1d ;  /* 0x0000001065657211 */ /* 0x000fe400078feaff */
[----:B------:R-:W-:Y:S01]  /*17f0*/  SHF.R.U32.HI R16, RZ, 0x1f, R103 ;  /* 0x0000001fff107819 */ /* 0x000fe20000011667 */
[----:B------:R-:W-:Y:S01]  /*1800*/  IMAD.HI R170, R139, 0x1948b0fd, RZ ;  /* 0x1948b0fd8baa7827 */ /* 0x000fe200078e02ff */
[----:B------:R-:W-:Y:S02]  /*1810*/  SHF.R.U32.HI R18, RZ, 0x1f, R191 ;  /* 0x0000001fff127819 */ /* 0x000fe400000116bf */
[----:B------:R-:W-:Y:S01]  /*1820*/  IADD3 R126, R0, 0x10d8, RZ ;  /* 0x000010d8007e7810 */ /* 0x000fe20007ffe0ff */
[----:B------:R-:W-:Y:S01]  /*1830*/  IMAD.HI R177, R125, 0x38e38e39, RZ ;  /* 0x38e38e397db17827 */ /* 0x000fe200078e02ff */
[----:B------:R-:W-:-:S02]  /*1840*/  LEA.HI.SX32 R96, R96, R11, 0x1d ;  /* 0x0000000b60607211 */ /* 0x000fc400078feaff */
[----:B------:R-:W-:Y:S01]  /*1850*/  SHF.R.U32.HI R11, RZ, 0x1f, R98 ;  /* 0x0000001fff0b7819 */ /* 0x000fe20000011662 */
[----:B------:R-:W-:Y:S01]  /*1860*/  IMAD.HI R105, R126, 0x1948b0fd, RZ ;  /* 0x1948b0fd7e697827 */ /* 0x000fe200078e02ff */
[----:B------:R-:W-:Y:S02]  /*1870*/  IADD3 R117, R0, 0x682, RZ ;  /* 0x0000068200757810 */ /* 0x000fe40007ffe0ff */
[----:B------:R-:W-:Y:S01]  /*1880*/  LEA.HI.SX32 R103, R103, R16, 0x1d ;  /* 0x0000001067677211 */ /* 0x000fe200078feaff */
[----:B------:R-:W-:Y:S01]  /*1890*/  IMAD.HI R126, R126, 0x38e38e39, RZ ;  /* 0x38e38e397e7e7827 */ /* 0x000fe200078e02ff */
[----:B------:R-:W-:Y:S02]  /*18a0*/  LEA.HI.SX32 R191, R191, R18, 0x1d ;  /* 0x00000012bfbf7211 */ /* 0x000fe400078feaff */
[----:B------:R-:W-:Y:S01]  /*18b0*/  IADD3 R160, R0, 0x8, RZ ;  /* 0x0000000800a07810 */ /* 0x000fe20007ffe0ff */
[----:B------:R-:W-:Y:S01]  /*18c0*/  IMAD.HI R102, R117, 0x1948b0fd, RZ ;  /* 0x1948b0fd75667827 */ /* 0x000fe200078e02ff */
[----:B------:R-:W-:-:S02]  /*18d0*/  SHF.R.U32.HI R16, RZ, 0x1f, R169 ;  /* 0x0000001fff107819 */ /* 0x000fc400000116a9 */
[----:B------:R-:W-:Y:S01]  /*18e0*/  SHF.R.U32.HI R18, RZ, 0x1f, R171 ;  /* 0x0000001fff127819 */ /* 0x000fe200000116ab */
[----:B------:R-:W-:Y:S01]  /*18f0*/  IMAD.HI R165, R160, 0x38e38e39, RZ ;  /* 0x38e38e39a0a57827 */ /* 0x000fe200078e02ff */
[----:B------:R-:W-:Y:S02]  /*1900*/  IADD3 R162, R0, 0x11, RZ ;  /* 0x0000001100a27810 */ /* 0x000fe40007ffe0ff */
[----:B------:R-:W-:Y:S01]  /*1910*/  LEA.HI.SX32 R98, R98, R11, 0x1d ;  /* 0x0000000b62627211 */ /* 0x000fe200078feaff */
[----:B------:R-:W-:Y:S01]  /*1920*/  IMAD.HI R163, R160, 0x1948b0fd, RZ ;  /* 0x1948b0fda0a37827 */ /* 0x000fe200078e02ff */
[----:B------:R-:W-:Y:S02]  /*1930*/  SHF.R.U32.HI R11, RZ, 0x1f, R170 ;  /* 0x0000001fff0b7819 */ /* 0x000fe400000116aa */
[----:B------:R-:W-:Y:S01]  /*1940*/  IADD3 R118, R0, 0xd66, RZ ;  /* 0x00000d6600767810 */ /* 0x000fe20007ffe0ff */
[----:B------:R-:W-:Y:S01]  /*1950*/  IMAD.HI R167, R162, 0x1948b0fd, RZ ;  /* 0x1948b0fda2a77827 */ /* 0x000fe200078e02ff */
[----:B------:R-:W-:-:S02]  /*1960*/  LEA.HI.SX32 R169, R169, R16, 0x1d ;  /* 0x00000010a9a97211 */ /* 0x000fc400078feaff */
[----:B------:R-:W-:Y:S01]  /*1970*/  LEA.HI.SX32 R171, R171, R18, 0x1d ;  /* 0x00000012abab7211 */ /* 0x000fe200078feaff */
[----:B------:R-:W-:Y:S01]  /*1980*/  IMAD.HI R104, R118, 0x1948b0fd, RZ ;  /* 0x1948b0fd76687827 */ /* 0x000fe200078e02ff */
[----:B------:R-:W-:Y:S02]  /*1990*/  IADD3 R16, R0, 0x3d4, RZ ;  /* 0x000003d400107810 */ /* 0x000fe40007ffe0ff */
[----:B------:R-:W-:Y:S01]  /*19a0*/  SHF.R.U32.HI R18, RZ, 0x1f, R105 ;  /* 0x0000001fff127819 */ /* 0x000fe20000011669 */
[----:B------:R-:W-:Y:S01]  /*19b0*/  IMAD R138, R193, -0x9, R138 ;  /* 0xfffffff7c18a7824 */ /* 0x000fe200078e028a */
[----:B------:R-:W-:Y:S01]  /*19c0*/  LEA.HI.SX32 R170, R170, R11, 0x1d ;  /* 0x0000000baaaa7211 */ /* 0x000fe200078feaff */
[C---:B------:R-:W-:Y:S01]  /*19d0*/  IMAD.HI R107, R16.reuse, 0x1948b0fd, RZ ;  /* 0x1948b0fd106b7827 */ /* 0x040fe200078e02ff */
[----:B------:R-:W-:Y:S02]  /*19e0*/  SHF.R.U32.HI R11, RZ, 0x1f, R102 ;  /* 0x0000001fff0b7819 */ /* 0x000fe40000011666 */
[----:B------:R-:W-:Y:S01]  /*19f0*/  LEA.HI.SX32 R105, R105, R18, 0x1d ;  /* 0x0000001269697211 */ /* 0x000fe200078feaff */
[----:B------:R-:W-:Y:S01]  /*1a00*/  IMAD.HI R16, R16, 0x38e38e39, RZ ;  /* 0x38e38e3910107827 */ /* 0x000fe200078e02ff */
[----:B------:R-:W-:-:S02]  /*1a10*/  SHF.R.S32.HI R22, RZ, 0x1, R165 ;  /* 0x00000001ff167819 */ /* 0x000fc400000114a5 */
[----:B------:R-:W-:Y:S01]  /*1a20*/  SHF.R.U32.HI R18, RZ, 0x1f, R167 ;  /* 0x0000001fff127819 */ /* 0x000fe200000116a7 */
[----:B------:R-:W-:Y:S01]  /*1a30*/  IMAD.HI R184, R117, 0x38e38e39, RZ ;  /* 0x38e38e3975b87827 */ /* 0x000fe200078e02ff */
[----:B------:R-:W-:Y:S02]  /*1a40*/  IADD3 R158, R0, 0x50, RZ ;  /* 0x00000050009e7810 */ /* 0x000fe40007ffe0ff */
[----:B------:R-:W-:Y:S01]  /*1a50*/  LEA.HI.SX32 R102, R102, R11, 0x1d ;  /* 0x0000000b66667211 */ /* 0x000fe200078feaff */
[----:B-1----:R-:W-:Y:S01]  /*1a60*/  IMAD R193, R233, 0x9000, R148 ;  /* 0x00009000e9c17824 */ /* 0x002fe200078e0294 */
[----:B------:R-:W-:Y:S01]  /*1a70*/  SHF.R.U32.HI R11, RZ, 0x1f, R104 ;  /* 0x0000001fff0b7819 */ /* 0x000fe20000011668 */
[----:B------:R-:W-:Y:S01]  /*1a80*/  IMAD.HI R161, R158, 0x1948b0fd, RZ ;  /* 0x1948b0fd9ea17827 */ /* 0x000fe200078e02ff */
[----:B------:R-:W-:Y:S02]  /*1a90*/  LEA.HI R165, R165, R22, RZ, 0x1 ;  /* 0x00000016a5a57211 */ /* 0x000fe400078f08ff */
[----:B------:R-:W-:Y:S01]  /*1aa0*/  LEA.HI.SX32 R167, R167, R18, 0x1d ;  /* 0x00000012a7a77211 */ /* 0x000fe200078feaff */
[----:B------:R-:W-:Y:S01]  /*1ab0*/  IMAD.HI R189, R118, 0x38e38e39, RZ ;  /* 0x38e38e3976bd7827 */ /* 0x000fe200078e02ff */
[----:B------:R-:W-:-:S02]  /*1ac0*/  SHF.R.U32.HI R22, RZ, 0x1f, R107 ;  /* 0x0000001fff167819 */ /* 0x000fc4000001166b */
[----:B------:R-:W-:Y:S01]  /*1ad0*/  SHF.R.U32.HI R18, RZ, 0x1f, R163 ;  /* 0x0000001fff127819 */ /* 0x000fe200000116a3 */
[----:B------:R-:W-:Y:S01]  /*1ae0*/  IMAD R153, R153, -0x51, R148 ;  /* 0xffffffaf99997824 */ /* 0x000fe200078e0294 */
[----:B------:R-:W-:Y:S01]  /*1af0*/  IADD3 R156, R0, 0x47, RZ ;  /* 0x00000047009c7810 */ /* 0x000fe20007ffe0ff */
[----:B------:R-:W-:Y:S01]  /*1b00*/  IMAD R165, R165, -0x9, R160 ;  /* 0xfffffff7a5a57824 */ /* 0x000fe200078e02a0 */
[----:B------:R-:W-:Y:S01]  /*1b10*/  LEA.HI.SX32 R104, R104, R11, 0x1d ;  /* 0x0000000b68687211 */ /* 0x000fe200078feaff */
[----:B------:R-:W-:Y:S01]  /*1b20*/  IMAD R52, R52, -0x51, R207 ;  /* 0xffffffaf34347824 */ /* 0x000fe200078e02cf */
[----:B------:R-:W-:Y:S01]  /*1b30*/  IADD3 R11, R0, 0x62, RZ ;  /* 0x00000062000b7810 */ /* 0x000fe20007ffe0ff */
[----:B------:R-:W-:Y:S01]  /*1b40*/  IMAD.HI R159, R156, 0x1948b0fd, RZ ;  /* 0x1948b0fd9c9f7827 */ /* 0x000fe200078e02ff */
[----:B------:R-:W-:Y:S02]  /*1b50*/  LEA.HI.SX32 R107, R107, R22, 0x1d ;  /* 0x000000166b6b7211 */ /* 0x000fe400078feaff */
[----:B------:R-:W-:Y:S01]  /*1b60*/  LEA.HI.SX32 R163, R163, R18, 0x1d ;  /* 0x00000012a3a37211 */ /* 0x000fe200078feaff */
[----:B------:R-:W-:Y:S01]  /*1b70*/  IMAD.HI R106, R11, 0x1948b0fd, RZ ;  /* 0x1948b0fd0b6a7827 */ /* 0x000fe200078e02ff */
[----:B------:R-:W-:-:S02]  /*1b80*/  IADD3 R22, R0, 0xab8, RZ ;  /* 0x00000ab800167810 */ /* 0x000fc40007ffe0ff */
[----:B------:R-:W-:Y:S01]  /*1b90*/  SHF.R.U32.HI R18, RZ, 0x1f, R161 ;  /* 0x0000001fff127819 */ /* 0x000fe200000116a1 */
        /* <DEDUP_REMOVED lines=8> */
[C---:B------:R-:W-:Y:S01]  /*1c20*/  IADD3 R127, R0.reuse, 0x119c, RZ ;  /* 0x0000119c007f7810 */ /* 0x040fe20007ffe0ff */
[----:B------:R-:W-:Y:S01]  /*1c30*/  IMAD.HI R108, R11, 0x1948b0fd, RZ ;  /* 0x1948b0fd0b6c7827 */ /* 0x000fe200078e02ff */
[----:B------:R-:W-:Y:S02]  /*1c40*/  SHF.R.U32.HI R27, RZ, 0x1f, R106 ;  /* 0x0000001fff1b7819 */ /* 0x000fe4000001166a */
[----:B------:R-:W-:Y:S01]  /*1c50*/  IADD3 R26, R0, 0xe2a, RZ ;  /* 0x00000e2a001a7810 */ /* 0x000fe20007ffe0ff */
[----:B------:R-:W-:Y:S01]  /*1c60*/  IMAD.HI R155, R152, 0x1948b0fd, RZ ;  /* 0x1948b0fd989b7827 */ /* 0x000fe200078e02ff */
[----:B------:R-:W-:Y:S02]  /*1c70*/  SHF.R.U32.HI R110, RZ, 0x1f, R109 ;  /* 0x0000001fff6e7819 */ /* 0x000fe4000001166d */
[----:B------:R-:W-:Y:S01]  /*1c80*/  LEA.HI.SX32 R159, R159, R18, 0x1d ;  /* 0x000000129f9f7211 */ /* 0x000fe200078feaff */
[----:B------:R-:W-:Y:S01]  /*1c90*/  IMAD.HI R111, R127, 0x1948b0fd, RZ ;  /* 0x1948b0fd7f6f7827 */ /* 0x000fe200078e02ff */
[----:B------:R-:W-:-:S02]  /*1ca0*/  SHF.R.U32.HI R18, RZ, 0x1f, R157 ;  /* 0x0000001fff127819 */ /* 0x000fc4000001169d */
[----:B------:R-:W-:Y:S01]  /*1cb0*/  IADD3 R150, R0, 0x26, RZ ;  /* 0x0000002600967810 */ /* 0x000fe20007ffe0ff */
[----:B------:R-:W-:Y:S01]  /*1cc0*/  IMAD.HI R22, R22, 0x38e38e39, RZ ;  /* 0x38e38e3916167827 */ /* 0x000fe200078e02ff */
[----:B------:R-:W-:Y:S02]  /*1cd0*/  LEA.HI.SX32 R106, R106, R27, 0x1d ;  /* 0x0000001b6a6a7211 */ /* 0x000fe400078feaff */
[----:B------:R-:W-:Y:S01]  /*1ce0*/  LEA.HI.SX32 R109, R109, R110, 0x1d ;  /* 0x0000006e6d6d7211 */ /* 0x000fe200078feaff */
[----:B------:R-:W-:Y:S01]  /*1cf0*/  IMAD.HI R110, R26, 0x1948b0fd, RZ ;  /* 0x1948b0fd1a6e7827 */ /* 0x000fe200078e02ff */
[----:B------:R-:W-:Y:S02]  /*1d00*/  IADD3 R146, R0, 0x1d, RZ ;  /* 0x0000001d00927810 */ /* 0x000fe40007ffe0ff */
[----:B------:R-:W-:Y:S01]  /*1d10*/  SHF.R.U32.HI R27, RZ, 0x1f, R108 ;  /* 0x0000001fff1b7819 */ /* 0x000fe2000001166c */
[----:B------:R-:W-:Y:S01]  /*1d20*/  IMAD.HI R151, R150, 0x1948b0fd, RZ ;  /* 0x1948b0fd96977827 */ /* 0x000fe200078e02ff */
[----:B------:R-:W-:-:S02]  /*1d30*/  LEA.HI.SX32 R157, R157, R18, 0x1d ;  /* 0x000000129d9d7211 */ /* 0x000fc400078feaff */
[----:B------:R-:W-:Y:S01]  /*1d40*/  SHF.R.U32.HI R18, RZ, 0x1f, R155 ;  /* 0x0000001fff127819 */ /* 0x000fe2000001169b */
[----:B------:R-:W-:Y:S01]  /*1d50*/  IMAD.HI R149, R146, 0x1948b0fd, RZ ;  /* 0x1948b0fd92957827 */ /* 0x000fe200078e02ff */
[----:B------:R-:W-:Y:S02]  /*1d60*/  LEA.HI.SX32 R108, R108, R27, 0x1d ;  /* 0x0000001b6c6c7211 */ /* 0x000fe400078feaff */
[----:B------:R-:W-:Y:S01]  /*1d70*/  SHF.R.U32.HI R112, RZ, 0x1f, R111 ;  /* 0x0000001fff707819 */ /* 0x000fe2000001166f */
[----:B------:R-:W-:Y:S01]  /*1d80*/  IMAD.HI R174, R26, 0x38e38e39, RZ ;  /* 0x38e38e391aae7827 */ /* 0x000fe200078e02ff */
[----:B------:R-:W-:Y:S02]  /*1d90*/  IADD3 R140, R0, 0x2, RZ ;  /* 0x00000002008c7810 */ /* 0x000fe40007ffe0ff */
[----:B------:R-:W-:Y:S01]  /*1da0*/  SHF.R.U32.HI R27, RZ, 0x1f, R110 ;  /* 0x0000001fff1b7819 */ /* 0x000fe2000001166e */
[----:B------:R-:W-:Y:S01]  /*1db0*/  IMAD.HI R127, R127, 0x38e38e39, RZ ;  /* 0x38e38e397f7f7827 */ /* 0x000fe200078e02ff */
[----:B------:R-:W-:-:S02]  /*1dc0*/  LEA.HI.SX32 R155, R155, R18, 0x1d ;  /* 0x000000129b9b7211 */ /* 0x000fc400078feaff */
[----:B------:R-:W-:Y:S01]  /*1dd0*/  IADD3 R115, R0, 0x2ae, RZ ;  /* 0x000002ae00737810 */ /* 0x000fe20007ffe0ff */
[----:B------:R-:W-:Y:S01]  /*1de0*/  IMAD.HI R143, R140, 0x38e38e39, RZ ;  /* 0x38e38e398c8f7827 */ /* 0x000fe200078e02ff */
[----:B------:R-:W-:Y:S02]  /*1df0*/  SHF.R.U32.HI R18, RZ, 0x1f, R151 ;  /* 0x0000001fff127819 */ /* 0x000fe40000011697 */
[----:B------:R-:W-:Y:S01]  /*1e00*/  LEA.HI.SX32 R111, R111, R112, 0x1d ;  /* 0x000000706f6f7211 */ /* 0x000fe200078feaff */
[C---:B------:R-:W-:Y:S01]  /*1e10*/  IMAD.HI R173, R115.reuse, 0x38e38e39, RZ ;  /* 0x38e38e3973ad7827 */ /* 0x040fe200078e02ff */
[----:B------:R-:W-:Y:S02]  /*1e20*/  LEA.HI.SX32 R110, R110, R27, 0x1d ;  /* 0x0000001b6e6e7211 */ /* 0x000fe400078feaff */
[----:B------:R-:W-:Y:S01]  /*1e30*/  SHF.R.U32.HI R112, RZ, 0x1f, R149 ;  /* 0x0000001fff707819 */ /* 0x000fe20000011695 */
[----:B------:R-:W-:Y:S01]  /*1e40*/  IMAD.HI R27, R115, 0x1948b0fd, RZ ;  /* 0x1948b0fd731b7827 */ /* 0x000fe200078e02ff */
[----:B------:R-:W-:-:S02]  /*1e50*/  LEA.HI.SX32 R151, R151, R18, 0x1d ;  /* 0x0000001297977211 */ /* 0x000fc400078feaff */
[----:B------:R-:W-:Y:S01]  /*1e60*/  IADD3 R128, R0, 0x620, RZ ;  /* 0x0000062000807810 */ /* 0x000fe20007ffe0ff */
[----:B------:R-:W-:Y:S01]  /*1e70*/  IMAD.HI R141, R140, 0x1948b0fd, RZ ;  /* 0x1948b0fd8c8d7827 */ /* 0x000fe200078e02ff */
[----:B------:R-:W-:Y:S02]  /*1e80*/  IADD3 R18, R0, 0x992, RZ ;  /* 0x0000099200127810 */ /* 0x000fe40007ffe0ff */
[----:B------:R-:W-:Y:S01]  /*1e90*/  LEA.HI.SX32 R149, R149, R112, 0x1d ;  /* 0x0000007095957211 */ /* 0x000fe200078feaff */
[----:B------:R-:W-:Y:S01]  /*1ea0*/  IMAD.HI R113, R128, 0x1948b0fd, RZ ;  /* 0x1948b0fd80717827 */ /* 0x000fe200078e02ff */
[----:B------:R-:W-:Y:S02]  /*1eb0*/  SHF.R.S32.HI R112, RZ, 0x1, R143 ;  /* 0x00000001ff707819 */ /* 0x000fe4000001148f */
[----:B------:R-:W-:Y:S01]  /*1ec0*/  SHF.R.U32.HI R114, RZ, 0x1f, R27 ;  /* 0x0000001fff727819 */ /* 0x000fe2000001161b */
[----:B------:R-:W-:Y:S01]  /*1ed0*/  IMAD.HI R129, R18, 0x1948b0fd, RZ ;  /* 0x1948b0fd12817827 */ /* 0x000fe200078e02ff */
[----:B------:R-:W-:-:S02]  /*1ee0*/  IADD3 R144, R0, 0x14, RZ ;  /* 0x0000001400907810 */ /* 0x000fc40007ffe0ff */
[----:B------:R-:W-:Y:S01]  /*1ef0*/  LEA.HI R143, R143, R112, RZ, 0x1 ;  /* 0x000000708f8f7211 */ /* 0x000fe200078f08ff */
[----:B------:R-:W-:Y:S01]  /*1f00*/  IMAD.HI R128, R128, 0x38e38e39, RZ ;  /* 0x38e38e3980807827 */ /* 0x000fe200078e02ff */
[----:B------:R-:W-:Y:S02]  /*1f10*/  LEA.HI.SX32 R112, R27, R114, 0x1d ;  /* 0x000000721b707211 */ /* 0x000fe400078feaff */
[----:B------:R-:W-:Y:S01]  /*1f20*/  SHF.R.U32.HI R114, RZ, 0x1f, R113 ;  /* 0x0000001fff727819 */ /* 0x000fe20000011671 */
[----:B------:R-:W-:Y:S01]  /*1f30*/  IMAD.HI R147, R144, 0x1948b0fd, RZ ;  /* 0x1948b0fd90937827 */ /* 0x000fe200078e02ff */
[----:B------:R-:W-:Y:S02]  /*1f40*/  IADD3 R27, R0, 0xd04, RZ ;  /* 0x00000d04001b7810 */ /* 0x000fe40007ffe0ff */
[----:B------:R-:W-:Y:S01]  /*1f50*/  SHF.R.U32.HI R172, RZ, 0x1f, R129 ;  /* 0x0000001fffac7819 */ /* 0x000fe20000011681 */
[----:B------:R-:W-:Y:S01]  /*1f60*/  IMAD.HI R18, R18, 0x38e38e39, RZ ;  /* 0x38e38e3912127827 */ /* 0x000fe200078e02ff */
[----:B------:R-:W-:-:S02]  /*1f70*/  IADD3 R142, R0, 0xb, RZ ;  /* 0x0000000b008e7810 */ /* 0x000fc40007ffe0ff */
[----:B------:R-:W-:Y:S01]  /*1f80*/  LEA.HI.SX32 R113, R113, R114, 0x1d ;  /* 0x0000007271717211 */ /* 0x000fe200078feaff */
[----:B------:R-:W-:Y:S01]  /*1f90*/  IMAD R143, R143, -0x9, R140 ;  /* 0xfffffff78f8f7824 */ /* 0x000fe200078e028c */
[----:B------:R-:W-:Y:S01]  /*1fa0*/  LEA.HI.SX32 R114, R129, R172, 0x1d ;  /* 0x000000ac81727211 */ /* 0x000fe200078feaff */
[----:B------:R-:W-:Y:S01]  /*1fb0*/  IMAD.HI R129, R27, 0x1948b0fd, RZ ;  /* 0x1948b0fd1b817827 */ /* 0x000fe200078e02ff */
[----:B------:R-:W-:Y:S02]  /*1fc0*/  SHF.R.U32.HI R130, RZ, 0x1f, R147 ;  /* 0x0000001fff827819 */ /* 0x000fe40000011693 */
[----:B------:R-:W-:Y:S01]  /*1fd0*/  SHF.R.U32.HI R176, RZ, 0x1f, R3 ;  /* 0x0000001fffb07819 */ /* 0x000fe20000011603 */
[----:B------:R-:W-:Y:S01]  /*1fe0*/  IMAD.HI R145, R142, 0x1948b0fd, RZ ;  /* 0x1948b0fd8e917827 */ /* 0x000fe200078e02ff */
[----:B------:R-:W-:Y:S02]  /*1ff0*/  LEA.HI.SX32 R147, R147, R130, 0x1d ;  /* 0x0000008293937211 */ /* 0x000fe400078feaff */
[----:B------:R-:W-:Y:S01]  /*2000*/  SHF.R.U32.HI R172, RZ, 0x1f, R129 ;  /* 0x0000001fffac7819 */ /* 0x000fe20000011681 */
[----:B------:R-:W-:Y:S01]  /*2010*/  IMAD.HI R27, R27, 0x38e38e39, RZ ;  /* 0x38e38e391b1b7827 */ /* 0x000fe200078e02ff */
[----:B------:R-:W-:-:S02]  /*2020*/  SHF.R.U32.HI R130, RZ, 0x1f, R145 ;  /* 0x0000001fff827819 */ /* 0x000fc40000011691 */
[----:B------:R-:W-:Y:S01]  /*2030*/  LEA.HI.SX32 R115, R129, R172, 0x1d ;  /* 0x000000ac81737211 */ /* 0x000fe200078feaff */
[----:B------:R-:W-:Y:S01]  /*2040*/  IMAD.HI R129, R4, 0x38e38e39, RZ ;  /* 0x38e38e3904817827 */ /* 0x000fe200078e02ff */
[----:B------:R-:W-:Y:S02]  /*2050*/  LEA.HI.SX32 R145, R145, R130, 0x1d ;  /* 0x0000008291917211 */ /* 0x000fe400078feaff */
[----:B------:R-:W-:Y:S01]  /*2060*/  SHF.R.U32.HI R172, RZ, 0x1f, R173 ;  /* 0x0000001fffac7819 */ /* 0x000fe200000116ad */
[----:B------:R-:W-:Y:S01]  /*2070*/  IMAD R147, R147, -0x51, R144 ;  /* 0xffffffaf93937824 */ /* 0x000fe200078e0290 */
[----:B------:R-:W-:Y:S01]  /*2080*/  SHF.R.U32.HI R130, RZ, 0x1f, R141 ;  /* 0x0000001fff827819 */ /* 0x000fe2000001168d */
[----:B------:R-:W-:Y:S01]  /*2090*/  IMAD R145, R145, -0x51, R142 ;  /* 0xffffffaf91917824 */ /* 0x000fe200078e028e */
[----:B------:R-:W-:Y:S01]  /*20a0*/  LEA.HI.SX32 R176, R3, R176, 0x19 ;  /* 0x000000b003b07211 */ /* 0x000fe200078fcaff */
[----:B------:R-:W-:Y:S01]  /*20b0*/  IMAD R149, R149, -0x51, R146 ;  /* 0xffffffaf95957824 */ /* 0x000fe200078e0292 */
[----:B------:R-:W-:Y:S01]  /*20c0*/  LEA.HI.SX32 R3, R173, R172, 0x19 ;  /* 0x000000acad037211 */ /* 0x000fe200078fcaff */
[----:B------:R-:W-:Y:S01]  /*20d0*/  IMAD.HI R172, R6, 0x38e38e39, RZ ;  /* 0x38e38e3906ac7827 */ /* 0x000fe200078e02ff */
[----:B------:R-:W-:-:S02]  /*20e0*/  LEA.HI.SX32 R141, R141, R130, 0x1d ;  /* 0x000000828d8d7211 */ /* 0x000fc400078feaff */
[----:B------:R-:W-:Y:S01]  /*20f0*/  SHF.R.U32.HI R4, RZ, 0x1f, R7 ;  /* 0x0000001fff047819 */ /* 0x000fe20000011607 */
[----:B------:R-:W-:Y:S01]  /*2100*/  IMAD.HI R130, R5, 0x38e38e39, RZ ;  /* 0x38e38e3905827827 */ /* 0x000fe200078e02ff */
[----:B------:R-:W-:Y:S02]  /*2110*/  SHF.R.U32.HI R6, RZ, 0x1f, R129 ;  /* 0x0000001fff067819 */ /* 0x000fe40000011681 */
[----:B------:R-:W-:Y:S01]  /*2120*/  SHF.R.U32.HI R173, RZ, 0x1f, R16 ;  /* 0x0000001fffad7819 */ /* 0x000fe20000011610 */
[----:B------:R-:W-:Y:S01]  /*2130*/  IMAD R141, R141, -0x51, R140 ;  /* 0xffffffaf8d8d7824 */ /* 0x000fe200078e028c */
[----:B------:R-:W-:Y:S01]  /*2140*/  LEA.HI.SX32 R4, R7, R4, 0x19 ;  /* 0x0000000407047211 */ /* 0x000fe200078fcaff */
[----:B------:R-:W-:Y:S01]  /*2150*/  IMAD R146, R87, -0x51, R0 ;  /* 0xffffffaf57927824 */ /* 0x000fe200078e0200 */
[----:B------:R-:W-:Y:S01]  /*2160*/  LEA.HI.SX32 R5, R129, R6, 0x19 ;  /* 0x0000000681057211 */ /* 0x000fe200078fcaff */
[----:B------:R-:W-:Y:S01]  /*2170*/  IMAD R176, R176, 0x1200, R193 ;  /* 0x00001200b0b07824 */ /* 0x000fe200078e02c1 */
[----:B------:R-:W-:Y:S01]  /*2180*/  SHF.R.U32.HI R7, RZ, 0x1f, R130 ;  /* 0x0000001fff077819 */ /* 0x000fe20000011682 */
[----:B------:R-:W-:Y:S01]  /*2190*/  IMAD R151, R151, -0x51, R150 ;  /* 0xffffffaf97977824 */ /* 0x000fe200078e0296 */
[----:B------:R-:W-:Y:S01]  /*21a0*/  LEA.HI.SX32 R6, R16, R173, 0x19 ;  /* 0x000000ad10067211 */ /* 0x000fe200078fcaff */
[----:B------:R-:W-:Y:S01]  /*21b0*/  IMAD.HI R16, R8, 0x38e38e39, RZ ;  /* 0x38e38e3908107827 */ /* 0x000fe200078e02ff */
[----:B------:R-:W-:-:S02]  /*21c0*/  SHF.R.U32.HI R129, RZ, 0x1f, R172 ;  /* 0x0000001fff817819 */ /* 0x000fc400000116ac */
[----:B------:R-:W-:Y:S01]  /*21d0*/  LEA.HI.SX32 R7, R130, R7, 0x19 ;  /* 0x0000000782077211 */ /* 0x000fe200078fcaff */
[----:B------:R-:W-:Y:S01]  /*21e0*/  IMAD.HI R130, R9, 0x38e38e39, RZ ;  /* 0x38e38e3909827827 */ /* 0x000fe200078e02ff */
[----:B------:R-:W-:Y:S02]  /*21f0*/  LEA.HI.SX32 R8, R172, R129, 0x19 ;  /* 0x00000081ac087211 */ /* 0x000fe400078fcaff */
[----:B------:R-:W-:Y:S01]  /*2200*/  SHF.R.U32.HI R9, RZ, 0x1f, R16 ;  /* 0x0000001fff097819 */ /* 0x000fe20000011610 */
[----:B------:R-:W-:Y:S01]  /*2210*/  IMAD.HI R172, R11, 0x38e38e39, RZ ;  /* 0x38e38e390bac7827 */ /* 0x000fe200078e02ff */
[----:B------:R-:W-:Y:S02]  /*2220*/  SHF.R.U32.HI R129, RZ, 0x1f, R10 ;  /* 0x0000001fff817819 */ /* 0x000fe4000001160a */
[----:B------:R-:W-:Y:S01]  /*2230*/  LEA.HI.SX32 R9, R16, R9, 0x19 ;  /* 0x0000000910097211 */ /* 0x000fe200078fcaff */
[----:B------:R-:W-:Y:S01]  /*2240*/  IMAD.HI R16, R12, 0x38e38e39, RZ ;  /* 0x38e38e390c107827 */ /* 0x000fe200078e02ff */
[----:B------:R-:W-:-:S02]  /*2250*/  LEA.HI.SX32 R10, R10, R129, 0x19 ;  /* 0x000000810a0a7211 */ /* 0x000fc400078fcaff */
[----:B------:R-:W-:Y:S01]  /*2260*/  SHF.R.U32.HI R129, RZ, 0x1f, R130 ;  /* 0x0000001fff817819 */ /* 0x000fe20000011682 */
[----:B------:R-:W-:Y:S01]  /*2270*/  IMAD.HI R214, R56, 0x38e38e39, RZ ;  /* 0x38e38e3938d67827 */ /* 0x000fe200078e02ff */
[----:B------:R-:W-:Y:S02]  /*2280*/  SHF.R.U32.HI R11, RZ, 0x1f, R128 ;  /* 0x0000001fff0b7819 */ /* 0x000fe40000011680 */
[----:B------:R-:W-:Y:S01]  /*2290*/  LEA.HI.SX32 R12, R130, R129, 0x19 ;  /* 0x00000081820c7211 */ /* 0x000fe200078fcaff */
[----:B------:R-:W-:Y:S01]  /*22a0*/  IMAD.HI R130, R14, 0x38e38e39, RZ ;  /* 0x38e38e390e827827 */ /* 0x000fe200078e02ff */
[----:B------:R-:W-:Y:S02]  /*22b0*/  SHF.R.U32.HI R173, RZ, 0x1f, R172 ;  /* 0x0000001fffad7819 */ /* 0x000fe400000116ac */
[----:B------:R-:W-:Y:S01]  /*22c0*/  SHF.R.U32.HI R129, RZ, 0x1f, R16 ;  /* 0x0000001fff817819 */ /* 0x000fe20000011610 */
[----:B------:R-:W-:Y:S01]  /*22d0*/  IMAD R59, R202, -0x51, R59 ;  /* 0xffffffafca3b7824 */ /* 0x000fe200078e023b */
[----:B------:R-:W-:Y:S01]  /*22e0*/  LEA.HI.SX32 R11, R128, R11, 0x19 ;  /* 0x0000000b800b7211 */ /* 0x000fe200078fcaff */
[----:B------:R-:W-:Y:S01]  /*22f0*/  IMAD.HI R128, R13, 0x38e38e39, RZ ;  /* 0x38e38e390d807827 */ /* 0x000fe200078e02ff */
[----:B------:R-:W-:-:S02]  /*2300*/  LEA.HI.SX32 R13, R172, R173, 0x19 ;  /* 0x000000adac0d7211 */ /* 0x000fc400078fcaff */
        /* <DEDUP_REMOVED lines=8> */
[----:B------:R-:W-:-:S02]  /*2390*/  LEA.HI.SX32 R15, R128, R15, 0x19 ;  /* 0x0000000f800f7211 */ /* 0x000fc400078fcaff */
[----:B------:R-:W-:Y:S01]  /*23a0*/  SHF.R.U32.HI R175, RZ, 0x1f, R18 ;  /* 0x0000001fffaf7819 */ /* 0x000fe20000011612 */
[----:B------:R-:W-:Y:S01]  /*23b0*/  IMAD.HI R128, R17, 0x38e38e39, RZ ;  /* 0x38e38e3911807827 */ /* 0x000fe200078e02ff */
[----:B------:R-:W-:Y:S02]  /*23c0*/  LEA.HI.SX32 R17, R172, R173, 0x19 ;  /* 0x000000adac117211 */ /* 0x000fe400078fcaff */
[----:B------:R-:W-:Y:S01]  /*23d0*/  LEA.HI.SX32 R18, R18, R175, 0x19 ;  /* 0x000000af12127211 */ /* 0x000fe200078fcaff */
[----:B------:R-:W-:Y:S01]  /*23e0*/  IMAD.HI R130, R20, 0x38e38e39, RZ ;  /* 0x38e38e3914827827 */ /* 0x000fe200078e02ff */
[----:B------:R-:W-:Y:S02]  /*23f0*/  SHF.R.U32.HI R20, RZ, 0x1f, R129 ;  /* 0x0000001fff147819 */ /* 0x000fe40000011681 */
[----:B------:R-:W-:Y:S01]  /*2400*/  SHF.R.U32.HI R19, RZ, 0x1f, R128 ;  /* 0x0000001fff137819 */ /* 0x000fe20000011680 */
        /* <DEDUP_REMOVED lines=19> */
[----:B------:R-:W-:Y:S01]  /*2540*/  IMAD.HI R128, R116, 0x38e38e39, RZ ;  /* 0x38e38e3974807827 */ /* 0x000fe200078e02ff */
[----:B------:R-:W-:-:S02]  /*2550*/  SHF.R.U32.HI R173, RZ, 0x1f, R172 ;  /* 0x0000001fffad7819 */ /* 0x000fc400000116ac */
[----:B------:R-:W-:Y:S01]  /*2560*/  SHF.R.U32.HI R116, RZ, 0x1f, R123 ;  /* 0x0000001fff747819 */ /* 0x000fe2000001167b */
[----:B------:R-:W-:Y:S01]  /*2570*/  IMAD.HI R218, R61, 0x38e38e39, RZ ;  /* 0x38e38e393dda7827 */ /* 0x000fe200078e02ff */
[----:B------:R-:W-:Y:S02]  /*2580*/  LEA.HI.SX32 R25, R129, R26, 0x19 ;  /* 0x0000001a81197211 */ /* 0x000fe400078fcaff */
[----:B------:R-:W-:Y:S01]  /*2590*/  LEA.HI.SX32 R26, R27, R130, 0x19 ;  /* 0x000000821b1a7211 */ /* 0x000fe200078fcaff */
[----:B------:R-:W-:Y:S01]  /*25a0*/  IMAD R131, R198, -0x51, R131 ;  /* 0xffffffafc6837824 */ /* 0x000fe200078e0283 */
[----:B------:R-:W-:Y:S01]  /*25b0*/  LEA.HI.SX32 R27, R172, R173, 0x19 ;  /* 0x000000adac1b7211 */ /* 0x000fe200078fcaff */
[----:B------:R-:W-:Y:S01]  /*25c0*/  IMAD.HI R221, R133, 0x38e38e39, RZ ;  /* 0x38e38e3985dd7827 */ /* 0x000fe200078e02ff */
[----:B------:R-:W-:Y:S02]  /*25d0*/  LEA.HI.SX32 R173, R123, R116, 0x19 ;  /* 0x000000747bad7211 */ /* 0x000fe400078fcaff */
[----:B------:R-:W-:Y:S01]  /*25e0*/  SHF.R.U32.HI R116, RZ, 0x1f, R177 ;  /* 0x0000001fff747819 */ /* 0x000fe200000116b1 */
[----:B------:R-:W-:Y:S01]  /*25f0*/  IMAD.HI R220, R131, 0x38e38e39, RZ ;  /* 0x38e38e3983dc7827 */ /* 0x000fe200078e02ff */
[----:B------:R-:W-:-:S02]  /*2600*/  SHF.R.U32.HI R175, RZ, 0x1f, R124 ;  /* 0x0000001fffaf7819 */ /* 0x000fc4000001167c */
        /* <DEDUP_REMOVED lines=16> */
[----:B------:R-:W-:Y:S02]  /*2710*/  LEA.HI.SX32 R178, R126, R123, 0x19 ;  /* 0x0000007b7eb27211 */ /* 0x000fe400078fcaff */
[----:B------:R-:W-:Y:S01]  /*2720*/  LEA.HI.SX32 R179, R179, R124, 0x19 ;  /* 0x0000007cb3b37211 */ /* 0x000fe200078fcaff */
[----:B------:R-:W-:Y:S01]  /*2730*/  IMAD.HI R124, R29, 0x1948b0fd, RZ ;  /* 0x1948b0fd1d7c7827 */ /* 0x000fe200078e02ff */
[----:B------:R-:W-:-:S02]  /*2740*/  SHF.R.U32.HI R123, RZ, 0x1f, R116 ;  /* 0x0000001fff7b7819 */ /* 0x000fc40000011674 */
[----:B------:R-:W-:Y:S01]  /*2750*/  IADD3 R125, R0, 0x13e8, RZ ;  /* 0x000013e8007d7810 */ /* 0x000fe20007ffe0ff */
[----:B------:R-:W-:Y:S01]  /*2760*/  IMAD R139, R170, -0x51, R139 ;  /* 0xffffffafaa8b7824 */ /* 0x000fe200078e028b */
[----:B------:R-:W-:Y:S01]  /*2770*/  LEA.HI.SX32 R116, R116, R123, 0x1d ;  /* 0x0000007b74747211 */ /* 0x000fe200078feaff */
[----:B------:R-:W-:Y:S01]  /*2780*/  IMAD R137, R192, -0x51, R137 ;  /* 0xffffffafc0897824 */ /* 0x000fe200078e0289 */
[----:B------:R-:W-:Y:S01]  /*2790*/  SHF.R.U32.HI R123, RZ, 0x1f, R124 ;  /* 0x0000001fff7b7819 */ /* 0x000fe2000001167c */
[----:B------:R-:W-:Y:S01]  /*27a0*/  IMAD.HI R125, R125, 0x1948b0fd, RZ ;  /* 0x1948b0fd7d7d7827 */ /* 0x000fe200078e02ff */
[----:B------:R-:W-:Y:S02]  /*27b0*/  SHF.R.U32.HI R180, RZ, 0x1f, R127 ;  /* 0x0000001fffb47819 */ /* 0x000fe4000001167f */
[----:B------:R-:W-:Y:S01]  /*27c0*/  LEA.HI.SX32 R124, R124, R123, 0x1d ;  /* 0x0000007b7c7c7211 */ /* 0x000fe200078feaff */
[----:B------:R-:W-:Y:S01]  /*27d0*/  IMAD.HI R227, R139, 0x38e38e39, RZ ;  /* 0x38e38e398be37827 */ /* 0x000fe200078e02ff */
[----:B------:R-:W-:-:S02]  /*27e0*/  IADD3 R123, R0, 0x202, RZ ;  /* 0x00000202007b7810 */ /* 0x000fc40007ffe0ff */
[----:B------:R-:W-:Y:S01]  /*27f0*/  SHF.R.U32.HI R128, RZ, 0x1f, R125 ;  /* 0x0000001fff807819 */ /* 0x000fe2000001167d */
[----:B------:R-:W-:Y:S01]  /*2800*/  IMAD R124, R124, -0x51, R29 ;  /* 0xffffffaf7c7c7824 */ /* 0x000fe200078e021d */
[----:B------:R-:W-:Y:S01]  /*2810*/  SHF.R.U32.HI R126, RZ, 0x1f, R181 ;  /* 0x0000001fff7e7819 */ /* 0x000fe200000116b5 */
[----:B------:R-:W-:Y:S01]  /*2820*/  IMAD R29, R2, -0x31, R0 ;  /* 0xffffffcf021d7824 */ /* 0x000fe200078e0200 */
[----:B------:R-:W-:Y:S01]  /*2830*/  IADD3 R122, R0, 0x1f6, RZ ;  /* 0x000001f6007a7810 */ /* 0x000fe20007ffe0ff */
[----:B------:R-:W-:Y:S01]  /*2840*/  IMAD.HI R226, R137, 0x38e38e39, RZ ;  /* 0x38e38e3989e27827 */ /* 0x000fe200078e02ff */
[----:B------:R-:W-:Y:S02]  /*2850*/  LEA.HI.SX32 R117, R125, R128, 0x1d ;  /* 0x000000807d757211 */ /* 0x000fe400078feaff */
        /* <DEDUP_REMOVED lines=8> */
[----:B------:R-:W-:Y:S01]  /*28e0*/  IADD3 R197, R193, 0x188, RZ ;  /* 0x00000188c1c57810 */ /* 0x000fe20007ffe0ff */
[----:B------:R-:W-:Y:S01]  /*28f0*/  IMAD R3, R3, 0x1200, R142 ;  /* 0x0000120003037824 */ /* 0x000fe200078e028e */
[C---:B------:R-:W-:Y:S01]  /*2900*/  IADD3 R140, R193.reuse, 0xc, RZ ;  /* 0x0000000cc18c7810 */ /* 0x040fe20007ffe0ff */
[----:B------:R-:W-:Y:S01]  /*2910*/  IMAD R4, R4, 0x1200, R195 ;  /* 0x0000120004047824 */ /* 0x000fe200078e02c3 */
[----:B------:R-:W-:Y:S01]  /*2920*/  SHF.R.U32.HI R121, RZ, 0x1f, R128 ;  /* 0x0000001fff797819 */ /* 0x000fe20000011680 */
[----:B------:R-:W-:Y:S01]  /*2930*/  IMAD R6, R6, 0x1200, R197 ;  /* 0x0000120006067824 */ /* 0x000fe200078e02c5 */
[----:B------:R-:W-:Y:S01]  /*2940*/  IADD3 R144, R193, 0x126, RZ ;  /* 0x00000126c1907810 */ /* 0x000fe20007ffe0ff */
[----:B------:R-:W-:Y:S01]  /*2950*/  IMAD R7, R7, 0x1200, R140 ;  /* 0x0000120007077824 */ /* 0x000fe200078e028c */
[----:B------:R-:W-:Y:S01]  /*2960*/  LEA.HI.SX32 R183, R183, R126, 0x19 ;  /* 0x0000007eb7b77211 */ /* 0x000fe200078fcaff */
[----:B------:R-:W-:Y:S01]  /*2970*/  IMAD R171, R171, -0x51, R166 ;  /* 0xffffffafabab7824 */ /* 0x000fe200078e02a6 */
[----:B------:R-:W-:Y:S01]  /*2980*/  SHF.R.U32.HI R126, RZ, 0x1f, R127 ;  /* 0x0000001fff7e7819 */ /* 0x000fe2000001167f */
[----:B------:R-:W-:Y:S01]  /*2990*/  IMAD R5, R5, 0x1200, R144 ;  /* 0x0000120005057824 */ /* 0x000fe200078e0290 */
[----:B------:R-:W-:Y:S01]  /*29a0*/  LEA.HI.SX32 R128, R128, R121, 0x19 ;  /* 0x0000007980807211 */ /* 0x000fe200078fcaff */
[----:B------:R-:W-:Y:S01]  /*29b0*/  IMAD.HI R229, R171, 0x38e38e39, RZ ;  /* 0x38e38e39abe57827 */ /* 0x000fe200078e02ff */
[----:B------:R-:W-:-:S02]  /*29c0*/  IADD3 R195, R193, 0x6e, RZ ;  /* 0x0000006ec1c37810 */ /* 0x000fc40007ffe0ff */
[C---:B------:R-:W-:Y:S01]  /*29d0*/  IADD3 R142, R193.reuse, 0xd0, RZ ;  /* 0x000000d0c18e7810 */ /* 0x040fe20007ffe0ff */
[----:B------:R-:W-:Y:S01]  /*29e0*/  IMAD R128, R128, -0x240, R123 ;  /* 0xfffffdc080807824 */ /* 0x000fe200078e027b */
[----:B------:R-:W-:Y:S01]  /*29f0*/  IADD3 R197, R193, 0x132, RZ ;  /* 0x00000132c1c57810 */ /* 0x000fe20007ffe0ff */
[----:B------:R-:W-:Y:S01]  /*2a00*/  IMAD R8, R8, 0x1200, R195 ;  /* 0x0000120008087824 */ /* 0x000fe200078e02c3 */
[----:B------:R-:W-:Y:S01]  /*2a10*/  IADD3 R28, R0, 0x226, RZ ;  /* 0x00000226001c7810 */ /* 0x000fe20007ffe0ff */
[----:B------:R-:W-:Y:S01]  /*2a20*/  IMAD R9, R9, 0x1200, R142 ;  /* 0x0000120009097824 */ /* 0x000fe200078e028e */
[----:B------:R-:W-:Y:S01]  /*2a30*/  SHF.R.U32.HI R121, RZ, 0x1f, R186 ;  /* 0x0000001fff797819 */ /* 0x000fe200000116ba */
[----:B------:R-:W-:Y:S01]  /*2a40*/  IMAD R10, R10, 0x1200, R197 ;  /* 0x000012000a0a7824 */ /* 0x000fe200078e02c5 */
[----:B------:R-:W-:Y:S01]  /*2a50*/  IADD3 R140, R193, 0x7a, RZ ;  /* 0x0000007ac18c7810 */ /* 0x000fe20007ffe0ff */
[----:B------:R-:W-:Y:S01]  /*2a60*/  IMAD R169, R169, -0x51, R164 ;  /* 0xffffffafa9a97824 */ /* 0x000fe200078e02a4 */
[----:B------:R-:W-:Y:S01]  /*2a70*/  SHF.R.U32.HI R129, RZ, 0x1f, R184 ;  /* 0x0000001fff817819 */ /* 0x000fe200000116b8 */
[----:B------:R-:W-:Y:S01]  /*2a80*/  IMAD R167, R167, -0x51, R162 ;  /* 0xffffffafa7a77824 */ /* 0x000fe200078e02a2 */
[C---:B------:R-:W-:Y:S01]  /*2a90*/  IADD3 R125, R0.reuse, 0x20e, RZ ;  /* 0x0000020e007d7810 */ /* 0x040fe20007ffe0ff */
[----:B------:R-:W-:Y:S01]  /*2aa0*/  IMAD R13, R13, 0x1200, R140 ;  /* 0x000012000d0d7824 */ /* 0x000fe200078e028c */
[----:B------:R-:W-:Y:S01]  /*2ab0*/  LEA.HI.SX32 R127, R127, R126, 0x19 ;  /* 0x0000007e7f7f7211 */ /* 0x000fe200078fcaff */
[----:B------:R-:W-:Y:S01]  /*2ac0*/  IMAD R161, R161, -0x51, R158 ;  /* 0xffffffafa1a17824 */ /* 0x000fe200078e029e */
[----:B------:R-:W-:Y:S01]  /*2ad0*/  IADD3 R144, R193, 0x194, RZ ;  /* 0x00000194c1907810 */ /* 0x000fe20007ffe0ff */
[----:B------:R-:W-:Y:S01]  /*2ae0*/  IMAD R163, R163, -0x51, R160 ;  /* 0xffffffafa3a37824 */ /* 0x000fe200078e02a0 */
[----:B------:R-:W-:Y:S01]  /*2af0*/  IADD3 R126, R0, 0x21a, RZ ;  /* 0x0000021a007e7810 */ /* 0x000fe20007ffe0ff */
[----:B------:R-:W-:Y:S01]  /*2b00*/  IMAD R127, R127, -0x240, R122 ;  /* 0xfffffdc07f7f7824 */ /* 0x000fe200078e027a */
[----:B------:R-:W-:Y:S01]  /*2b10*/  LEA.HI.SX32 R186, R186, R121, 0x19 ;  /* 0x00000079baba7211 */ /* 0x000fe200078fcaff */
[----:B------:R-:W-:Y:S01]  /*2b20*/  IMAD.HI R121, R28, 0x38e38e39, RZ ;  /* 0x38e38e391c797827 */ /* 0x000fe200078e02ff */
[----:B------:R-:W-:-:S02]  /*2b30*/  IADD3 R195, R193, 0x18, RZ ;  /* 0x00000018c1c37810 */ /* 0x000fc40007ffe0ff */
[----:B------:R-:W-:Y:S01]  /*2b40*/  IADD3 R197, R193, 0xdc, RZ ;  /* 0x000000dcc1c57810 */ /* 0x000fe20007ffe0ff */
[----:B------:R-:W-:Y:S01]  /*2b50*/  IMAD R11, R11, 0x1200, R144 ;  /* 0x000012000b0b7824 */ /* 0x000fe200078e0290 */
[C---:B------:R-:W-:Y:S01]  /*2b60*/  IADD3 R142, R193.reuse, 0x13e, RZ ;  /* 0x0000013ec18e7810 */ /* 0x040fe20007ffe0ff */
[----:B------:R-:W-:Y:S01]  /*2b70*/  IMAD.HI R187, R126, 0x38e38e39, RZ ;  /* 0x38e38e397ebb7827 */ /* 0x000fe200078e02ff */
[----:B------:R-:W-:Y:S02]  /*2b80*/  LEA.HI.SX32 R184, R184, R129, 0x19 ;  /* 0x00000081b8b87211 */ /* 0x000fe400078fcaff */
[----:B------:R-:W-:Y:S01]  /*2b90*/  IADD3 R140, R193, 0x24, RZ ;  /* 0x00000024c18c7810 */ /* 0x000fe20007ffe0ff */
[----:B------:R-:W-:Y:S01]  /*2ba0*/  IMAD.HI R129, R125, 0x38e38e39, RZ ;  /* 0x38e38e397d817827 */ /* 0x000fe200078e02ff */
[----:B------:R-:W-:Y:S02]  /*2bb0*/  SHF.R.U32.HI R130, RZ, 0x1f, R185 ;  /* 0x0000001fff827819 */ /* 0x000fe400000116b9 */
[----:B------:R-:W-:Y:S01]  /*2bc0*/  IADD3 R144, R193, 0x1ac, RZ ;  /* 0x000001acc1907810 */ /* 0x000fe20007ffe0ff */
[----:B------:R-:W-:Y:S01]  /*2bd0*/  IMAD R12, R12, 0x1200, R195 ;  /* 0x000012000c0c7824 */ /* 0x000fe200078e02c3 */
[----:B------:R-:W-:Y:S01]  /*2be0*/  IADD3 R118, R0, 0x232, RZ ;  /* 0x0000023200767810 */ /* 0x000fe20007ffe0ff */
[----:B------:R-:W-:Y:S01]  /*2bf0*/  IMAD R14, R14, 0x1200, R197 ;  /* 0x000012000e0e7824 */ /* 0x000fe200078e02c5 */
[----:B------:R-:W-:Y:S01]  /*2c00*/  SHF.R.U32.HI R228, RZ, 0x1f, R121 ;  /* 0x0000001fffe47819 */ /* 0x000fe20000011679 */
[----:B------:R-:W-:Y:S01]  /*2c10*/  IMAD R15, R15, 0x1200, R142 ;  /* 0x000012000f0f7824 */ /* 0x000fe200078e028e */
[----:B------:R-:W-:Y:S01]  /*2c20*/  LEA.HI.SX32 R185, R185, R130, 0x19 ;  /* 0x00000082b9b97211 */ /* 0x000fe200078fcaff */
[----:B------:R-:W-:Y:S01]  /*2c30*/  IMAD R17, R17, 0x1200, R140 ;  /* 0x0000120011117824 */ /* 0x000fe200078e028c */
[----:B------:R-:W-:Y:S01]  /*2c40*/  IADD3 R195, R193, 0x86, RZ ;  /* 0x00000086c1c37810 */ /* 0x000fe20007ffe0ff */
[----:B------:R-:W-:Y:S01]  /*2c50*/  IMAD R21, R21, 0x1200, R144 ;  /* 0x0000120015157824 */ /* 0x000fe200078e0290 */
[C---:B------:R-:W-:Y:S01]  /*2c60*/  IADD3 R142, R193.reuse, 0xe8, RZ ;  /* 0x000000e8c18e7810 */ /* 0x040fe20007ffe0ff */
[----:B------:R-:W-:Y:S01]  /*2c70*/  IMAD.HI R231, R118, 0x38e38e39, RZ ;  /* 0x38e38e3976e77827 */ /* 0x000fe200078e02ff */
[----:B------:R-:W-:-:S02]  /*2c80*/  IADD3 R197, R193, 0x14a, RZ ;  /* 0x0000014ac1c57810 */ /* 0x000fc40007ffe0ff */
[----:B------:R-:W-:Y:S01]  /*2c90*/  SHF.R.U32.HI R130, RZ, 0x1f, R129 ;  /* 0x0000001fff827819 */ /* 0x000fe20000011681 */
        /* <DEDUP_REMOVED lines=8> */
[----:B------:R-:W-:Y:S01]  /*2d20*/  IMAD R159, R159, -0x51, R156 ;  /* 0xffffffaf9f9f7824 */ /* 0x000fe200078e029c */
[----:B------:R-:W-:Y:S01]  /*2d30*/  LEA.HI.SX32 R130, R129, R130, 0x19 ;  /* 0x0000008281827211 */ /* 0x000fe200078fcaff */
[----:B------:R-:W-:Y:S01]  /*2d40*/  IMAD R122, R119, -0x240, R28 ;  /* 0xfffffdc0777a7824 */ /* 0x000fe200078e021c */
[----:B------:R-:W-:Y:S01]  /*2d50*/  LEA.HI.SX32 R129, R187, R188, 0x19 ;  /* 0x000000bcbb817211 */ /* 0x000fe200078fcaff */
[----:B------:R-:W-:Y:S01]  /*2d60*/  IMAD R175, R175, 0x1200, R144 ;  /* 0x00001200afaf7824 */ /* 0x000fe200078e0290 */
[C---:B------:R-:W-:Y:S01]  /*2d70*/  IADD3 R195, R193.reuse, 0x30, RZ ;  /* 0x00000030c1c37810 */ /* 0x040fe20007ffe0ff */
[----:B------:R-:W-:Y:S01]  /*2d80*/  IMAD R130, R130, -0x240, R125 ;  /* 0xfffffdc082827824 */ /* 0x000fe200078e027d */
[----:B------:R-:W-:Y:S01]  /*2d90*/  IADD3 R197, R193, 0xf4, RZ ;  /* 0x000000f4c1c57810 */ /* 0x000fe20007ffe0ff */
[----:B------:R-:W-:Y:S01]  /*2da0*/  IMAD R129, R129, -0x240, R126 ;  /* 0xfffffdc081817824 */ /* 0x000fe200078e027e */
[C---:B------:R-:W-:Y:S01]  /*2db0*/  IADD3 R142, R193.reuse, 0x156, RZ ;  /* 0x00000156c18e7810 */ /* 0x040fe20007ffe0ff */
[----:B------:R-:W-:Y:S01]  /*2dc0*/  IMAD R22, R22, 0x1200, R195 ;  /* 0x0000120016167824 */ /* 0x000fe200078e02c3 */
[----:B------:R-:W-:Y:S01]  /*2dd0*/  SHF.R.U32.HI R188, RZ, 0x1f, R189 ;  /* 0x0000001fffbc7819 */ /* 0x000fe200000116bd */
[----:B------:R-:W-:Y:S01]  /*2de0*/  IMAD R24, R24, 0x1200, R197 ;  /* 0x0000120018187824 */ /* 0x000fe200078e02c5 */
[----:B------:R-:W-:Y:S01]  /*2df0*/  IADD3 R140, R193, 0x3c, RZ ;  /* 0x0000003cc18c7810 */ /* 0x000fe20007ffe0ff */
[----:B------:R-:W-:Y:S01]  /*2e00*/  IMAD R25, R25, 0x1200, R142 ;  /* 0x0000120019197824 */ /* 0x000fe200078e028e */
[----:B------:R-:W-:Y:S01]  /*2e10*/  SHF.R.U32.HI R121, RZ, 0x1f, R230 ;  /* 0x0000001fff797819 */ /* 0x000fe200000116e6 */
[----:B------:R-:W-:Y:S01]  /*2e20*/  IMAD.MOV.U32 R28, RZ, RZ, RZ ;  /* 0x000000ffff1c7224 */ /* 0x000fe200078e00ff */
[----:B------:R-:W-:Y:S01]  /*2e30*/  SHF.R.U32.HI R232, RZ, 0x1f, R231 ;  /* 0x0000001fffe87819 */ /* 0x000fe200000116e7 */
[----:B------:R-:W-:Y:S01]  /*2e40*/  IMAD R27, R27, 0x1200, R140 ;  /* 0x000012001b1b7824 */ /* 0x000fe200078e028c */
[----:B------:R-:W-:Y:S01]  /*2e50*/  IADD3 R144, R193, 0x16e, RZ ;  /* 0x0000016ec1907810 */ /* 0x000fe20007ffe0ff */
[----:B------:R-:W-:Y:S01]  /*2e60*/  IMAD.HI R29, R29, -0x6db6db6d, R28 ;  /* 0x924924931d1d7827 */ /* 0x000fe200078e021c */
[----:B------:R-:W-:-:S02]  /*2e70*/  IADD3 R119, R71, 0x8, RZ ;  /* 0x0000000847777810 */ /* 0x000fc40007ffe0ff */
[----:B------:R-:W-:Y:S01]  /*2e80*/  LEA.HI.SX32 R187, R189, R188, 0x19 ;  /* 0x000000bcbdbb7211 */ /* 0x000fe200078fcaff */
[----:B------:R-:W-:Y:S01]  /*2e90*/  IMAD R179, R179, 0x1200, R144 ;  /* 0x00001200b3b37824 */ /* 0x000fe200078e0290 */
[----:B------:R-:W-:Y:S01]  /*2ea0*/  LEA.HI.SX32 R188, R230, R121, 0x19 ;  /* 0x00000079e6bc7211 */ /* 0x000fe200078fcaff */
[----:B------:R-:W-:Y:S01]  /*2eb0*/  IMAD.HI R126, R119, 0x38e38e39, RZ ;  /* 0x38e38e39777e7827 */ /* 0x000fe200078e02ff */
[C---:B------:R-:W-:Y:S02]  /*2ec0*/  IADD3 R199, R193.reuse, 0x1a0, RZ ;  /* 0x000001a0c1c77810 */ /* 0x040fe40007ffe0ff */
[----:B------:R-:W-:Y:S01]  /*2ed0*/  IADD3 R195, R193, 0x9e, RZ ;  /* 0x0000009ec1c37810 */ /* 0x000fe20007ffe0ff */
[----:B------:R-:W-:Y:S01]  /*2ee0*/  IMAD R144, R71, -0x9, R0 ;  /* 0xfffffff747907824 */ /* 0x000fe200078e0200 */
[C---:B------:R-:W-:Y:S01]  /*2ef0*/  IADD3 R142, R193.reuse, 0x100, RZ ;  /* 0x00000100c18e7810 */ /* 0x040fe20007ffe0ff */
[----:B------:R-:W-:Y:S01]  /*2f00*/  IMAD R16, R16, 0x1200, R199 ;  /* 0x0000120010107824 */ /* 0x000fe200078e02c7 */
[----:B------:R-:W-:Y:S01]  /*2f10*/  IADD3 R197, R193, 0x162, RZ ;  /* 0x00000162c1c57810 */ /* 0x000fe20007ffe0ff */
[----:B------:R-:W-:Y:S01]  /*2f20*/  IMAD R172, R172, 0x1200, R195 ;  /* 0x00001200acac7824 */ /* 0x000fe200078e02c3 */
[----:B------:R-:W-:Y:S01]  /*2f30*/  LEA.HI.SX32 R121, R231, R232, 0x19 ;  /* 0x000000e8e7797211 */ /* 0x000fe200078fcaff */
[----:B------:R-:W-:Y:S01]  /*2f40*/  IMAD R173, R173, 0x1200, R142 ;  /* 0x00001200adad7824 */ /* 0x000fe200078e028e */
[C---:B------:R-:W-:Y:S01]  /*2f50*/  IADD3 R140, R193.reuse, 0x48, RZ ;  /* 0x00000048c18c7810 */ /* 0x040fe20007ffe0ff */
[----:B------:R-:W-:Y:S01]  /*2f60*/  IMAD R174, R174, 0x1200, R197 ;  /* 0x00001200aeae7824 */ /* 0x000fe200078e02c5 */
[----:B------:R-:W-:Y:S01]  /*2f70*/  IADD3 R199, R193, 0x1b8, RZ ;  /* 0x000001b8c1c77810 */ /* 0x000fe20007ffe0ff */
[----:B------:R-:W-:Y:S01]  /*2f80*/  IMAD R121, R121, -0x240, R118 ;  /* 0xfffffdc079797824 */ /* 0x000fe200078e0276 */
[----:B------:R-:W-:Y:S01]  /*2f90*/  IADD3 R195, R193, 0x10c, RZ ;  /* 0x0000010cc1c37810 */ /* 0x000fe20007ffe0ff */
[----:B------:R-:W-:Y:S01]  /*2fa0*/  IMAD R177, R177, 0x1200, R140 ;  /* 0x00001200b1b17824 */ /* 0x000fe200078e028c */
[C---:B------:R-:W-:Y:S01]  /*2fb0*/  IADD3 R197, R193.reuse, 0x1d0, RZ ;  /* 0x000001d0c1c57810 */ /* 0x040fe20007ffe0ff */
[----:B------:R-:W-:Y:S01]  /*2fc0*/  IMAD.HI R140, R146, 0x38e38e39, RZ ;  /* 0x38e38e39928c7827 */ /* 0x000fe200078e02ff */
[----:B------:R-:W-:-:S02]  /*2fd0*/  IADD3 R142, R193, 0xaa, RZ ;  /* 0x000000aac18e7810 */ /* 0x000fc40007ffe0ff */
[C---:B------:R-:W-:Y:S01]  /*2fe0*/  IADD3 R118, R71.reuse, 0x6, RZ ;  /* 0x0000000647767810 */ /* 0x040fe20007ffe0ff */
[----:B------:R-:W-:Y:S01]  /*2ff0*/  IMAD.HI R189, R64, 0x38e38e39, RZ ;  /* 0x38e38e3940bd7827 */ /* 0x000fe200078e02ff */
[----:B------:R-:W-:Y:S02]  /*3000*/  SHF.R.S32.HI R193, RZ, 0x1, R126 ;  /* 0x00000001ffc17819 */ /* 0x000fe4000001147e */
[----:B------:R-:W-:Y:S01]  /*3010*/  IADD3 R125, R144, -0x8, RZ ;  /* 0xfffffff8907d7810 */ /* 0x000fe20007ffe0ff */
[----:B------:R-:W-:Y:S01]  /*3020*/  IMAD.HI R28, R118, 0x38e38e39, RZ ;  /* 0x38e38e39761c7827 */ /* 0x000fe200078e02ff */
[----:B------:R-:W-:Y:S02]  /*3030*/  IADD3 R123, R71, 0x7, RZ ;  /* 0x00000007477b7810 */ /* 0x000fe40007ffe0ff */
[----:B------:R-:W-:Y:S01]  /*3040*/  LEA.HI R126, R126, R193, RZ, 0x1 ;  /* 0x000000c17e7e7211 */ /* 0x000fe200078f08ff */
[--C-:B------:R-:W-:Y:S01]  /*3050*/  IMAD R89, R89, 0x31, R125.reuse ;  /* 0x0000003159597824 */ /* 0x100fe200078e027d */
[----:B------:R-:W-:Y:S01]  /*3060*/  SHF.R.S32.HI R193, RZ, 0x1, R140 ;  /* 0x00000001ffc17819 */ /* 0x000fe2000001148c */
[----:B------:R-:W-:Y:S01]  /*3070*/  IMAD R88, R88, 0x31, R125 ;  /* 0x0000003158587824 */ /* 0x000fe200078e027d */
[----:B------:R-:W-:Y:S01]  /*3080*/  SHF.R.U32.HI R228, RZ, 0x1f, R189 ;  /* 0x0000001fffe47819 */ /* 0x000fe200000116bd */
[--C-:B------:R-:W-:Y:S01]  /*3090*/  IMAD R90, R90, 0x31, R125.reuse ;  /* 0x000000315a5a7824 */ /* 0x100fe200078e027d */
[----:B------:R-:W-:Y:S01]  /*30a0*/  LEA.HI R140, R140, R193, RZ, 0x1 ;  /* 0x000000c18c8c7211 */ /* 0x000fe200078f08ff */
[--C-:B------:R-:W-:Y:S01]  /*30b0*/  IMAD R86, R86, 0x31, R125.reuse ;  /* 0x0000003156567824 */ /* 0x100fe200078e027d */
[----:B------:R-:W-:Y:S01]  /*30c0*/  SHF.R.S32.HI R193, RZ, 0x1, R28 ;  /* 0x00000001ffc17819 */ /* 0x000fe2000001141c */
[--C-:B------:R-:W-:Y:S01]  /*30d0*/  IMAD R63, R63, 0x31, R125.reuse ;  /* 0x000000313f3f7824 */ /* 0x100fe200078e027d */
[----:B------:R-:W-:Y:S01]  /*30e0*/  LEA.HI.SX32 R189, R189, R228, 0x19 ;  /* 0x000000e4bdbd7211 */ /* 0x000fe200078fcaff */
[----:B------:R-:W-:Y:S01]  /*30f0*/  IMAD R181, R181, 0x1200, R142 ;  /* 0x00001200b5b57824 */ /* 0x000fe200078e028e */
[----:B------:R-:W-:Y:S01]  /*3100*/  LEA.HI R193, R28, R193, RZ, 0x1 ;  /* 0x000000c11cc17211 */ /* 0x000fe200078f08ff */
[----:B------:R-:W-:Y:S01]  /*3110*/  IMAD R125, R87, 0x31, R125 ;  /* 0x00000031577d7824 */ /* 0x000fe200078e027d */
[----:B------:R-:W-:Y:S01]  /*3120*/  IADD3 R87, R71, 0x5, RZ ;  /* 0x0000000547577810 */ /* 0x000fe20007ffe0ff */
[----:B------:R-:W-:Y:S01]  /*3130*/  IMAD.HI R142, R123, 0x38e38e39, RZ ;  /* 0x38e38e397b8e7827 */ /* 0x000fe200078e02ff */
[----:B------:R-:W-:-:S02]  /*3140*/  IADD3 R71, R71, 0x4, RZ ;  /* 0x0000000447477810 */ /* 0x000fc40007ffe0ff */
[----:B------:R-:W-:Y:S01]  /*3150*/  IADD3 R28, R144, -0x1, RZ ;  /* 0xffffffff901c7810 */ /* 0x000fe20007ffe0ff */
[----:B------:R-:W-:Y:S01]  /*3160*/  IMAD R178, R178, 0x1200, R195 ;  /* 0x00001200b2b27824 */ /* 0x000fe200078e02c3 */
[----:B------:R-:W-:Y:S01]  /*3170*/  SHF.R.S32.HI R195, RZ, 0x1, R142 ;  /* 0x00000001ffc37819 */ /* 0x000fe2000001148e */
[----:B------:R-:W-:Y:S01]  /*3180*/  IMAD.HI R148, R87, 0x38e38e39, RZ ;  /* 0x38e38e3957947827 */ /* 0x000fe200078e02ff */
[----:B------:R-:W-:Y:S02]  /*3190*/  IADD3 R146, R146, -0x9, RZ ;  /* 0xfffffff792927810 */ /* 0x000fe40007ffe0ff */
[----:B------:R-:W-:Y:S01]  /*31a0*/  LEA.HI R142, R142, R195, RZ, 0x1 ;  /* 0x000000c38e8e7211 */ /* 0x000fe200078f08ff */
[----:B------:R-:W-:Y:S01]  /*31b0*/  IMAD.HI R150, R71, 0x38e38e39, RZ ;  /* 0x38e38e3947967827 */ /* 0x000fe200078e02ff */
[----:B------:R-:W-:Y:S02]  /*31c0*/  SHF.R.S32.HI R195, RZ, 0x1, R148 ;  /* 0x00000001ffc37819 */ /* 0x000fe40000011494 */
[----:B------:R-:W-:Y:S01]  /*31d0*/  ISETP.GT.U32.AND P0, PT, R28, 0x6, PT ;  /* 0x000000061c00780c */ /* 0x000fe20003f04070 */
[----:B------:R-:W-:Y:S01]  /*31e0*/  IMAD R121, R233, 0x9000, R121 ;  /* 0x00009000e9797824 */ /* 0x000fe200078e0279 */
[----:B------:R-:W-:Y:S01]  /*31f0*/  LEA.HI R144, R148, R195, RZ, 0x1 ;  /* 0x000000c394907211 */ /* 0x000fe200078f08ff */
[----:B------:R-:W-:Y:S01]  /*3200*/  IMAD R64, R189, -0x240, R64 ;  /* 0xfffffdc0bd407824 */ /* 0x000fe200078e0240 */
[----:B------:R-:W-:Y:S01]  /*3210*/  IADD3 R148, R120, -0x1, RZ ;  /* 0xffffffff78947810 */ /* 0x000fe20007ffe0ff */
[----:B------:R-:W-:Y:S01]  /*3220*/  IMAD R188, R188, 0x1200, R121 ;  /* 0x00001200bcbc7824 */ /* 0x000fe200078e0279 */
[----:B------:R-:W-:Y:S01]  /*3230*/  ISETP.GT.U32.OR P0, PT, R146, 0x3e, P0 ;  /* 0x0000003e9200780c */ /* 0x000fe20000704470 */
[----:B------:R-:W-:Y:S01]  /*3240*/  IMAD R180, R180, 0x1200, R197 ;  /* 0x00001200b4b47824 */ /* 0x000fe200078e02c5 */
[----:B------:R-:W-:Y:S01]  /*3250*/  SHF.R.S32.HI R195, RZ, 0x1, R150 ;  /* 0x00000001ffc37819 */ /* 0x000fe20000011496 */
[----:B------:R-:W-:Y:S01]  /*3260*/  IMAD R64, R233, 0x9000, R64 ;  /* 0x00009000e9407824 */ /* 0x000fe200078e0240 */
[----:B------:R-:W-:Y:S01]  /*3270*/  IADD3 R197, R120, -0x8, RZ ;  /* 0xfffffff878c57810 */ /* 0x000fe20007ffe0ff */
[----:B------:R-:W-:Y:S01]  /*3280*/  IMAD.HI R121, R36, 0x38e38e39, RZ ;  /* 0x38e38e3924797827 */ /* 0x000fe200078e02ff */
[----:B------:R-:W-:-:S02]  /*3290*/  ISETP.GT.U32.AND P1, PT, R148, 0x6, PT ;  /* 0x000000069400780c */ /* 0x000fc40003f24070 */
[----:B------:R-:W-:Y:S01]  /*32a0*/  IADD3 R36, R36, -0x9, RZ ;  /* 0xfffffff724247810 */ /* 0x000fe20007ffe0ff */
[----:B------:R-:W-:Y:S01]  /*32b0*/  IMAD R189, R189, 0x1200, R64 ;  /* 0x00001200bdbd7824 */ /* 0x000fe200078e0240 */
[----:B------:R-:W-:Y:S01]  /*32c0*/  LEA.HI R120, R150, R195, RZ, 0x1 ;  /* 0x000000c396787211 */ /* 0x000fe200078f08ff */
[----:B------:R-:W-:Y:S01]  /*32d0*/  IMAD R64, R126, -0x9, R119 ;  /* 0xfffffff77e407824 */ /* 0x000fe200078e0277 */
[----:B------:R-:W-:Y:S01]  /*32e0*/  ISETP.GT.U32.OR P2, PT, R36, 0x3e, P1 ;  /* 0x0000003e2400780c */ /* 0x000fe20000f44470 */
[----:B------:R-:W-:Y:S01]  /*32f0*/  IMAD R122, R233, 0x9000, R122 ;  /* 0x00009000e97a7824 */ /* 0x000fe200078e027a */
[----:B------:R-:W-:Y:S01]  /*3300*/  @P0 LOP3.LUT R182, R182, 0x2000, RZ, 0xfc, !PT ;  /* 0x00002000b6b60812 */ /* 0x000fe200078efcff */
[----:B------:R-:W-:Y:S01]  /*3310*/  IMAD R119, R193, -0x9, R118 ;  /* 0xfffffff7c1777824 */ /* 0x000fe200078e0276 */
[----:B------:R-:W-:Y:S01]  /*3320*/  IADD3 R195, R45, -0x8, RZ ;  /* 0xfffffff82dc37810 */ /* 0x000fe20007ffe0ff */
[----:B------:R-:W-:Y:S01]  /*3330*/  IMAD R118, R120, -0x9, R71 ;  /* 0xfffffff778767824 */ /* 0x000fe200078e0247 */
[----:B------:R-:W-:Y:S01]  /*3340*/  LOP3.LUT R182, R182, 0xfffffbff, RZ, 0xc0, !PT ;  /* 0xfffffbffb6b67812 */ /* 0x000fe200078ec0ff */
[C---:B------:R-:W-:Y:S01]  /*3350*/  IMAD.HI R120, R37.reuse, 0x38e38e39, RZ ;  /* 0x38e38e3925787827 */ /* 0x040fe200078e02ff */
[----:B------:R-:W-:-:S02]  /*3360*/  IADD3 R37, R37, -0x9, RZ ;  /* 0xfffffff725257810 */ /* 0x000fc40007ffe0ff */
[----:B------:R-:W-:Y:S01]  /*3370*/  IADD3 R40, R40, -0x9, RZ ;  /* 0xfffffff728287810 */ /* 0x000fe20007ffe0ff */
[----:B------:R-:W-:Y:S01]  /*3380*/  IMAD R187, R187, 0x1200, R122 ;  /* 0x00001200bbbb7824 */ /* 0x000fe200078e027a */
[----:B------:R-:W-:Y:S01]  /*3390*/  ISETP.GT.U32.OR P0, PT, R37, 0x3e, P1 ;  /* 0x0000003e2500780c */ /* 0x000fe20000f04470 */
[----:B------:R-:W-:Y:S01]  /*33a0*/  IMAD R122, R140, 0x7, R125 ;  /* 0x000000078c7a7824 */ /* 0x000fe200078e027d */
[----:B------:R-:W-:Y:S01]  /*33b0*/  @P2 LOP3.LUT R182, R182, 0x400, RZ, 0xfc, !PT ;  /* 0x00000400b6b62812 */ /* 0x000fe200078efcff */
[C---:B------:R-:W-:Y:S01]  /*33c0*/  IMAD.HI R36, R39.reuse, 0x38e38e39, RZ ;  /* 0x38e38e3927247827 */ /* 0x040fe200078e02ff */
[----:B------:R-:W-:Y:S02]  /*33d0*/  IADD3 R39, R39, -0x9, RZ ;  /* 0xfffffff727277810 */ /* 0x000fe40007ffe0ff */
[----:B------:R0:W-:Y:S01]  /*33e0*/  STL [R1], R122 ;  /* 0x0000007a01007387 */ /* 0x0001e20000100800 */
[----:B------:R-:W-:Y:S01]  /*33f0*/  LOP3.LUT R182, R182, 0xfffffffd, RZ, 0xc0, !PT ;  /* 0xfffffffdb6b67812 */ /* 0x000fe200078ec0ff */
[----:B------:R-:W-:Y:S01]  /*3400*/  IMAD.HI R125, R41, 0x38e38e39, RZ ;  /* 0x38e38e39297d7827 */ /* 0x000fe200078e02ff */
[----:B------:R-:W-:-:S02]  /*3410*/  IADD3 R45, R45, -0x1, RZ ;  /* 0xffffffff2d2d7810 */ /* 0x000fc40007ffe0ff */
[----:B------:R-:W-:Y:S01]  /*3420*/  IADD3 R146, R50, -0x8, RZ ;  /* 0xfffffff832927810 */ /* 0x000fe20007ffe0ff */
[----:B------:R-:W-:Y:S01]  /*3430*/  IMAD.HI R228, R191, 0x38e38e39, RZ ;  /* 0x38e38e39bfe47827 */ /* 0x000fe200078e02ff */
[----:B------:R-:W-:Y:S02]  /*3440*/  @P0 LOP3.LUT R182, R182, 0x2, RZ, 0xfc, !PT ;  /* 0x00000002b6b60812 */ /* 0x000fe400078efcff */
[----:B------:R-:W-:Y:S01]  /*3450*/  IADD3 R43, R43, -0x9, RZ ;  /* 0xfffffff72b2b7810 */ /* 0x000fe20007ffe0ff */
[--C-:B------:R-:W-:Y:S01]  /*3460*/  IMAD R83, R83, 0x31, R146.reuse ;  /* 0x0000003153537824 */ /* 0x100fe200078e0292 */
[----:B0-----:R-:W-:Y:S01]  /*3470*/  SHF.R.S32.HI R122, RZ, 0x1, R121 ;  /* 0x00000001ff7a7819 */ /* 0x001fe20000011479 */
[--C-:B------:R-:W-:Y:S01]  /*3480*/  IMAD R76, R76, 0x31, R146.reuse ;  /* 0x000000314c4c7824 */ /* 0x100fe200078e0292 */
[----:B------:R-:W-:Y:S01]  /*3490*/  LOP3.LUT R182, R182, 0xfffff7ff, RZ, 0xc0, !PT ;  /* 0xfffff7ffb6b67812 */ /* 0x000fe200078ec0ff */
[----:B------:R-:W-:Y:S01]  /*34a0*/  IMAD R77, R77, 0x31, R146 ;  /* 0x000000314d4d7824 */ /* 0x000fe200078e0292 */
[----:B------:R-:W-:Y:S01]  /*34b0*/  LEA.HI R71, R121, R122, RZ, 0x1 ;  /* 0x0000007a79477211 */ /* 0x000fe200078f08ff */
[C---:B------:R-:W-:Y:S01]  /*34c0*/  IMAD.HI R122, R38.reuse, 0x38e38e39, RZ ;  /* 0x38e38e39267a7827 */ /* 0x040fe200078e02ff */
[----:B------:R-:W-:-:S02]  /*34d0*/  IADD3 R38, R38, -0x9, RZ ;  /* 0xfffffff726267810 */ /* 0x000fc40007ffe0ff */
[----:B------:R-:W-:Y:S01]  /*34e0*/  SHF.R.S32.HI R121, RZ, 0x1, R120 ;  /* 0x00000001ff797819 */ /* 0x000fe20000011478 */
[--C-:B------:R-:W-:Y:S01]  /*34f0*/  IMAD R78, R78, 0x31, R146.reuse ;  /* 0x000000314e4e7824 */ /* 0x100fe200078e0292 */
[----:B------:R-:W-:Y:S01]  /*3500*/  ISETP.GT.U32.OR P0, PT, R38, 0x3e, P1 ;  /* 0x0000003e2600780c */ /* 0x000fe20000f04470 */
[----:B------:R-:W-:Y:S01]  /*3510*/  IMAD R79, R79, 0x31, R146 ;  /* 0x000000314f4f7824 */ /* 0x000fe200078e0292 */
[----:B------:R-:W-:Y:S01]  /*3520*/  SHF.R.S32.HI R37, RZ, 0x1, R122 ;  /* 0x00000001ff257819 */ /* 0x000fe2000001147a */
[----:B------:R-:W-:Y:S01]  /*3530*/  IMAD R75, R75, 0x31, R146 ;  /* 0x000000314b4b7824 */ /* 0x000fe200078e0292 */
[----:B------:R-:W-:Y:S01]  /*3540*/  LEA.HI R120, R120, R121, RZ, 0x1 ;  /* 0x0000007978787211 */ /* 0x000fe200078f08ff */
[----:B------:R-:W-:Y:S01]  /*3550*/  IMAD.HI R230, R169, 0x38e38e39, RZ ;  /* 0x38e38e39a9e67827 */ /* 0x000fe200078e02ff */
[----:B------:R-:W-:Y:S02]  /*3560*/  LEA.HI R121, R122, R37, RZ, 0x1 ;  /* 0x000000257a797211 */ /* 0x000fe400078f08ff */
[----:B------:R-:W-:Y:S01]  /*3570*/  IADD3 R122, R41, -0x9, RZ ;  /* 0xfffffff7297a7810 */ /* 0x000fe20007ffe0ff */
[C---:B------:R-:W-:Y:S01]  /*3580*/  IMAD.HI R41, R42.reuse, 0x38e38e39, RZ ;  /* 0x38e38e392a297827 */ /* 0x040fe200078e02ff */
[----:B------:R-:W-:-:S02]  /*3590*/  IADD3 R42, R42, -0x9, RZ ;  /* 0xfffffff72a2a7810 */ /* 0x000fc40007ffe0ff */
[----:B------:R-:W-:Y:S01]  /*35a0*/  IADD3 R146, R132, -0x8, RZ ;  /* 0xfffffff884927810 */ /* 0x000fe20007ffe0ff */
[----:B------:R-:W-:Y:S01]  /*35b0*/  IMAD R157, R157, -0x51, R154 ;  /* 0xffffffaf9d9d7824 */ /* 0x000fe200078e029a */
[----:B------:R-:W-:Y:S01]  /*35c0*/  @P0 LOP3.LUT R190, R190, 0x1000000, RZ, 0xfc, !PT ;  /* 0x01000000bebe0812 */ /* 0x000fe200078efcff */
[----:B------:R-:W-:Y:S01]  /*35d0*/  IMAD R155, R155, -0x51, R152 ;  /* 0xffffffaf9b9b7824 */ /* 0x000fe200078e0298 */
[----:B------:R-:W-:Y:S01]  /*35e0*/  ISETP.GT.U32.OR P0, PT, R39, 0x3e, P1 ;  /* 0x0000003e2700780c */ /* 0x000fe20000f04470 */
[----:B------:R-:W-:Y:S01]  /*35f0*/  IMAD.HI R39, R44, 0x38e38e39, RZ ;  /* 0x38e38e392c277827 */ /* 0x000fe200078e02ff */
[----:B------:R-:W-:Y:S02]  /*3600*/  LOP3.LUT R190, R190, 0xffff7fff, RZ, 0xc0, !PT ;  /* 0xffff7fffbebe7812 */ /* 0x000fe400078ec0ff */
[----:B------:R-:W-:Y:S01]  /*3610*/  IADD3 R44, R44, -0x9, RZ ;  /* 0xfffffff72c2c7810 */ /* 0x000fe20007ffe0ff */
[----:B------:R-:W-:Y:S01]  /*3620*/  IMAD R95, R95, 0x31, R146 ;  /* 0x000000315f5f7824 */ /* 0x000fe200078e0292 */
[----:B------:R-:W-:Y:S01]  /*3630*/  SHF.R.S32.HI R37, RZ, 0x1, R36 ;  /* 0x00000001ff257819 */ /* 0x000fe20000011424 */
[--C-:B------:R-:W-:Y:S01]  /*3640*/  IMAD R96, R96, 0x31, R146.reuse ;  /* 0x0000003160607824 */ /* 0x100fe200078e0292 */
[----:B------:R-:W-:Y:S01]  /*3650*/  SHF.R.S32.HI R126, RZ, 0x1, R125 ;  /* 0x00000001ff7e7819 */ /* 0x000fe2000001147d */
[--C-:B------:R-:W-:Y:S01]  /*3660*/  IMAD R97, R97, 0x31, R146.reuse ;  /* 0x0000003161617824 */ /* 0x100fe200078e0292 */
[----:B------:R-:W-:Y:S01]  /*3670*/  LEA.HI R38, R36, R37, RZ, 0x1 ;  /* 0x0000002524267211 */ /* 0x000fe200078f08ff */
[--C-:B------:R-:W-:Y:S01]  /*3680*/  IMAD R98, R98, 0x31, R146.reuse ;  /* 0x0000003162627824 */ /* 0x100fe200078e0292 */
[----:B------:R-:W-:Y:S01]  /*3690*/  SHF.R.S32.HI R36, RZ, 0x1, R201 ;  /* 0x00000001ff247819 */ /* 0x000fe200000114c9 */
[--C-:B------:R-:W-:Y:S01]  /*36a0*/  IMAD R99, R99, 0x31, R146.reuse ;  /* 0x0000003163637824 */ /* 0x100fe200078e0292 */
[----:B------:R-:W-:Y:S01]  /*36b0*/  @P0 LOP3.LUT R190, R190, 0x8000, RZ, 0xfc, !PT ;  /* 0x00008000bebe0812 */ /* 0x000fe200078efcff */
[----:B------:R-:W-:Y:S01]  /*36c0*/  IMAD R100, R100, 0x31, R146 ;  /* 0x0000003164647824 */ /* 0x000fe200078e0292 */
[----:B------:R-:W-:Y:S01]  /*36d0*/  ISETP.GT.U32.OR P0, PT, R122, 0x3e, P1 ;  /* 0x0000003e7a00780c */ /* 0x000fe20000f04470 */
[----:B------:R-:W-:Y:S01]  /*36e0*/  IMAD.HI R37, R46, 0x38e38e39, RZ ;  /* 0x38e38e392e257827 */ /* 0x000fe200078e02ff */
[----:B------:R-:W-:-:S02]  /*36f0*/  LOP3.LUT R190, R190, 0xffffffbf, RZ, 0xc0, !PT ;  /* 0xffffffbfbebe7812 */ /* 0x000fc400078ec0ff */
[----:B------:R-:W-:Y:S01]  /*3700*/  P2R R122, PR, RZ, 0x1 ;  /* 0x00000001ff7a7803 */ /* 0x000fe20000000000 */
[----:B------:R-:W-:Y:S01]  /*3710*/  IMAD R123, R142, -0x9, R123 ;  /* 0xfffffff78e7b7824 */ /* 0x000fe200078e027b */
[----:B------:R-:W-:Y:S01]  /*3720*/  ISETP.GT.U32.OR P0, PT, R40, 0x3e, P1 ;  /* 0x0000003e2800780c */ /* 0x000fe20000f04470 */
[----:B------:R-:W-:Y:S01]  /*3730*/  IMAD R87, R144, -0x9, R87 ;  /* 0xfffffff790577824 */ /* 0x000fe200078e0257 */
[----:B------:R-:W-:Y:S01]  /*3740*/  ISETP.GT.U32.AND P1, PT, R45, 0x6, PT ;  /* 0x000000062d00780c */ /* 0x000fe20003f24070 */
[--C-:B------:R-:W-:Y:S01]  /*3750*/  IMAD R82, R82, 0x31, R197.reuse ;  /* 0x0000003152527824 */ /* 0x100fe200078e02c5 */
[----:B------:R-:W-:Y:S01]  /*3760*/  IADD3 R146, R165, -0x8, RZ ;  /* 0xfffffff8a5927810 */ /* 0x000fe20007ffe0ff */
[--C-:B------:R-:W-:Y:S01]  /*3770*/  IMAD R65, R65, 0x31, R197.reuse ;  /* 0x0000003141417824 */ /* 0x100fe200078e02c5 */
[----:B------:R-:W-:Y:S01]  /*3780*/  ISETP.GT.U32.OR P2, PT, R42, 0x3e, P1 ;  /* 0x0000003e2a00780c */ /* 0x000fe20000f44470 */
[----:B------:R-:W-:Y:S01]  /*3790*/  IMAD R66, R66, 0x31, R197 ;  /* 0x0000003142427824 */ /* 0x000fe200078e02c5 */
[----:B------:R-:W-:Y:S01]  /*37a0*/  ISETP.GT.U32.OR P3, PT, R44, 0x3e, P1 ;  /* 0x0000003e2c00780c */ /* 0x000fe20000f64470 */
[--C-:B------:R-:W-:Y:S01]  /*37b0*/  IMAD R106, R106, 0x31, R146.reuse ;  /* 0x000000316a6a7824 */ /* 0x100fe200078e0292 */
[----:B------:R-:W-:Y:S01]  /*37c0*/  IADD3 R46, R46, -0x9, RZ ;  /* 0xfffffff72e2e7810 */ /* 0x000fe20007ffe0ff */
[--C-:B------:R-:W-:Y:S01]  /*37d0*/  IMAD R107, R107, 0x31, R146.reuse ;  /* 0x000000316b6b7824 */ /* 0x100fe200078e0292 */
[----:B------:R-:W-:Y:S01]  /*37e0*/  SHF.R.S32.HI R40, RZ, 0x1, R39 ;  /* 0x00000001ff287819 */ /* 0x000fe20000011427 */
[--C-:B------:R-:W-:Y:S01]  /*37f0*/  IMAD R108, R108, 0x31, R146.reuse ;  /* 0x000000316c6c7824 */ /* 0x100fe200078e0292 */
[----:B------:R-:W-:Y:S01]  /*3800*/  @P0 LOP3.LUT R190, R190, 0x40, RZ, 0xfc, !PT ;  /* 0x00000040bebe0812 */ /* 0x000fe200078efcff */
[--C-:B------:R-:W-:Y:S01]  /*3810*/  IMAD R109, R109, 0x31, R146.reuse ;  /* 0x000000316d6d7824 */ /* 0x100fe200078e0292 */
[----:B------:R-:W-:Y:S01]  /*3820*/  ISETP.GT.U32.OR P0, PT, R43, 0x3e, P1 ;  /* 0x0000003e2b00780c */ /* 0x000fe20000f04470 */
[--C-:B------:R-:W-:Y:S01]  /*3830*/  IMAD R110, R110, 0x31, R146.reuse ;  /* 0x000000316e6e7824 */ /* 0x100fe200078e0292 */
[----:B------:R-:W-:Y:S01]  /*3840*/  LOP3.LUT R190, R190, 0xfdffffff, RZ, 0xc0, !PT ;  /* 0xfdffffffbebe7812 */ /* 0x000fe200078ec0ff */
[----:B------:R-:W-:Y:S01]  /*3850*/  IMAD R111, R111, 0x31, R146 ;  /* 0x000000316f6f7824 */ /* 0x000fe200078e0292 */
[----:B------:R-:W-:Y:S01]  /*3860*/  @P2 LOP3.LUT R182, R182, 0x800, RZ, 0xfc, !PT ;  /* 0x00000800b6b62812 */ /* 0x000fe200078efcff */
[C---:B------:R-:W-:Y:S01]  /*3870*/  IMAD R146, R233.reuse, 0x9000, R127 ;  /* 0x00009000e9927824 */ /* 0x040fe200078e027f */
[----:B------:R-:W-:Y:S01]  /*3880*/  ISETP.GT.U32.OR P2, PT, R46, 0x3e, P1 ;  /* 0x0000003e2e00780c */ /* 0x000fe20000f44470 */
[----:B------:R-:W-:Y:S01]  /*3890*/  IMAD R127, R233, 0x9000, R128 ;  /* 0x00009000e97f7824 */ /* 0x000fe200078e0280 */
[----:B------:R-:W-:Y:S01]  /*38a0*/  LEA.HI R201, R201, R36, RZ, 0x1 ;  /* 0x00000024c9c97211 */ /* 0x000fe200078f08ff */
[----:B------:R-:W-:Y:S01]  /*38b0*/  IMAD R67, R67, 0x31, R197 ;  /* 0x0000003143437824 */ /* 0x000fe200078e02c5 */
[----:B------:R-:W-:Y:S01]  /*38c0*/  @P3 LOP3.LUT R190, R190, 0x2000000, RZ, 0xfc, !PT ;  /* 0x02000000bebe3812 */ /* 0x000fe200078efcff */
[----:B------:R-:W-:Y:S01]  /*38d0*/  IMAD R184, R184, 0x1200, R127 ;  /* 0x00001200b8b87824 */ /* 0x000fe200078e027f */
[----:B------:R-:W-:Y:S01]  /*38e0*/  SHF.R.S32.HI R36, RZ, 0x1, R41 ;  /* 0x00000001ff247819 */ /* 0x000fe20000011429 */
[----:B------:R-:W-:Y:S01]  /*38f0*/  IMAD.HI R127, R47, 0x38e38e39, RZ ;  /* 0x38e38e392f7f7827 */ /* 0x000fe200078e02ff */
[----:B------:R-:W-:-:S02]  /*3900*/  LEA.HI R39, R39, R40, RZ, 0x1 ;  /* 0x0000002827277211 */ /* 0x000fc400078f08ff */
[----:B------:R-:W-:Y:S01]  /*3910*/  LOP3.LUT R182, R182, 0xfffffffb, RZ, 0xc0, !PT ;  /* 0xfffffffbb6b67812 */ /* 0x000fe200078ec0ff */
[C---:B------:R-:W-:Y:S01]  /*3920*/  IMAD.HI R40, R48.reuse, 0x38e38e39, RZ ;  /* 0x38e38e3930287827 */ /* 0x040fe200078e02ff */
[----:B------:R-:W-:Y:S02]  /*3930*/  IADD3 R47, R47, -0x9, RZ ;  /* 0xfffffff72f2f7810 */ /* 0x000fe40007ffe0ff */
[----:B------:R-:W-:Y:S01]  /*3940*/  IADD3 R48, R48, -0x9, RZ ;  /* 0xfffffff730307810 */ /* 0x000fe20007ffe0ff */
[--C-:B------:R-:W-:Y:S01]  /*3950*/  IMAD R68, R68, 0x31, R197.reuse ;  /* 0x0000003144447824 */ /* 0x100fe200078e02c5 */
[----:B------:R-:W-:Y:S01]  /*3960*/  LOP3.LUT R190, R190, 0xfffeffff, RZ, 0xc0, !PT ;  /* 0xfffeffffbebe7812 */ /* 0x000fe200078ec0ff */
[----:B------:R-:W-:Y:S01]  /*3970*/  IMAD R84, R84, 0x31, R197 ;  /* 0x0000003154547824 */ /* 0x000fe200078e02c5 */
[----:B------:R-:W-:Y:S01]  /*3980*/  LEA.HI R41, R41, R36, RZ, 0x1 ;  /* 0x0000002429297211 */ /* 0x000fe200078f08ff */
[--C-:B------:R-:W-:Y:S01]  /*3990*/  IMAD R80, R80, 0x31, R195.reuse ;  /* 0x0000003150507824 */ /* 0x100fe200078e02c3 */
[----:B------:R-:W-:Y:S01]  /*39a0*/  IADD3 R50, R50, -0x1, RZ ;  /* 0xffffffff32327810 */ /* 0x000fe20007ffe0ff */
[--C-:B------:R-:W-:Y:S01]  /*39b0*/  IMAD R70, R70, 0x31, R195.reuse ;  /* 0x0000003146467824 */ /* 0x100fe200078e02c3 */
[----:B------:R-:W-:Y:S01]  /*39c0*/  LEA.HI R125, R125, R126, RZ, 0x1 ;  /* 0x0000007e7d7d7211 */ /* 0x000fe200078f08ff */
[----:B------:R-:W-:Y:S01]  /*39d0*/  IMAD R72, R72, 0x31, R195 ;  /* 0x0000003148487824 */ /* 0x000fe200078e02c3 */
[----:B------:R-:W-:Y:S01]  /*39e0*/  SHF.R.S32.HI R36, RZ, 0x1, R203 ;  /* 0x00000001ff247819 */ /* 0x000fe200000114cb */
[--C-:B------:R-:W-:Y:S01]  /*39f0*/  IMAD R73, R73, 0x31, R195.reuse ;  /* 0x0000003149497824 */ /* 0x100fe200078e02c3 */
[----:B------:R-:W-:Y:S01]  /*3a00*/  @P0 LOP3.LUT R182, R182, 0x4, RZ, 0xfc, !PT ;  /* 0x00000004b6b60812 */ /* 0x000fe200078efcff */
[----:B------:R-:W-:Y:S01]  /*3a10*/  IMAD R74, R74, 0x31, R195 ;  /* 0x000000314a4a7824 */ /* 0x000fe200078e02c3 */
[----:B------:R-:W-:Y:S01]  /*3a20*/  SHF.R.S32.HI R126, RZ, 0x1, R37 ;  /* 0x00000001ff7e7819 */ /* 0x000fe20000011425 */
[----:B------:R-:W-:Y:S01]  /*3a30*/  IMAD R69, R69, 0x31, R195 ;  /* 0x0000003145457824 */ /* 0x000fe200078e02c3 */
[----:B------:R-:W-:Y:S01]  /*3a40*/  ISETP.GT.U32.OR P0, PT, R47, 0x3e, P1 ;  /* 0x0000003e2f00780c */ /* 0x000fe20000f04470 */
[C---:B------:R-:W-:Y:S01]  /*3a50*/  IMAD R130, R233.reuse, 0x9000, R130 ;  /* 0x00009000e9827824 */ /* 0x040fe200078e0282 */
[----:B------:R-:W-:Y:S01]  /*3a60*/  ISETP.GT.U32.OR P1, PT, R48, 0x3e, P1 ;  /* 0x0000003e3000780c */ /* 0x000fe20000f24470 */
[----:B------:R-:W-:Y:S01]  /*3a70*/  IMAD R129, R233, 0x9000, R129 ;  /* 0x00009000e9817824 */ /* 0x000fe200078e0281 */
[----:B------:R-:W-:Y:S01]  /*3a80*/  @P2 LOP3.LUT R190, R190, 0x10000, RZ, 0xfc, !PT ;  /* 0x00010000bebe2812 */ /* 0x000fe200078efcff */
[----:B------:R-:W-:Y:S01]  /*3a90*/  IMAD R26, R26, 0x1200, R199 ;  /* 0x000012001a1a7824 */ /* 0x000fe200078e02c7 */
[----:B------:R-:W-:Y:S01]  /*3aa0*/  IADD3 R49, R49, -0x9, RZ ;  /* 0xfffffff731317810 */ /* 0x000fe20007ffe0ff */
[----:B------:R-:W-:Y:S01]  /*3ab0*/  IMAD R195, R118, 0x7, R63 ;  /* 0x0000000776c37824 */ /* 0x000fe200078e023f */
[----:B------:R-:W-:Y:S01]  /*3ac0*/  ISETP.GT.U32.AND P2, PT, R50, 0x6, PT ;  /* 0x000000063200780c */ /* 0x000fe20003f44070 */
[----:B------:R-:W-:Y:S01]  /*3ad0*/  IMAD R183, R183, 0x1200, R146 ;  /* 0x00001200b7b77824 */ /* 0x000fe200078e0292 */
[----:B------:R-:W-:Y:S01]  /*3ae0*/  LEA.HI R203, R203, R36, RZ, 0x1 ;  /* 0x00000024cbcb7211 */ /* 0x000fe200078f08ff */
[----:B------:R-:W-:Y:S01]  /*3af0*/  IMAD R185, R185, 0x1200, R130 ;  /* 0x00001200b9b97824 */ /* 0x000fe200078e0282 */
[----:B------:R-:W-:Y:S01]  /*3b00*/  LEA.HI R36, R37, R126, RZ, 0x1 ;  /* 0x0000007e25247211 */ /* 0x000fe200078f08ff */
[----:B------:R-:W-:Y:S01]  /*3b10*/  IMAD R186, R186, 0x1200, R129 ;  /* 0x00001200baba7824 */ /* 0x000fe200078e0281 */
[----:B------:R-:W-:Y:S01]  /*3b20*/  P2R R126, PR, RZ, 0x2 ;  /* 0x00000002ff7e7803 */ /* 0x000fe20000000000 */
[----:B------:R-:W-:Y:S01]  /*3b30*/  IMAD R192, R123, 0x7, R88 ;  /* 0x000000077bc07824 */ /* 0x000fe200078e0258 */
[----:B------:R-:W-:Y:S01]  /*3b40*/  ISETP.GT.U32.OR P1, PT, R49, 0x3e, P2 ;  /* 0x0000003e3100780c */ /* 0x000fe20001724470 */
[----:B------:R-:W-:Y:S01]  /*3b50*/  IMAD R193, R119, 0x7, R90 ;  /* 0x0000000777c17824 */ /* 0x000fe200078e025a */
[----:B------:R-:W-:Y:S01]  /*3b60*/  IADD3 R52, R52, -0x9, RZ ;  /* 0xfffffff734347810 */ /* 0x000fe20007ffe0ff */
[----:B------:R-:W-:Y:S01]  /*3b70*/  IMAD R194, R87, 0x7, R86 ;  /* 0x0000000757c27824 */ /* 0x000fe200078e0256 */
[----:B------:R-:W-:Y:S01]  /*3b80*/  LOP3.LUT R190, R190, 0xffffff7f, RZ, 0xc0, !PT ;  /* 0xffffff7fbebe7812 */ /* 0x000fe200078ec0ff */
[----:B------:R-:W-:Y:S01]  /*3b90*/  IMAD R196, R71, 0x7, R82 ;  /* 0x0000000747c47824 */ /* 0x000fe200078e0252 */
[----:B------:R-:W-:Y:S01]  /*3ba0*/  IADD3 R51, R51, -0x9, RZ ;  /* 0xfffffff733337810 */ /* 0x000fe20007ffe0ff */
[----:B------:R-:W-:Y:S01]  /*3bb0*/  IMAD R197, R120, 0x7, R65 ;  /* 0x0000000778c57824 */ /* 0x000fe200078e0241 */
[----:B------:R-:W-:Y:S01]  /*3bc0*/  ISETP.GT.U32.OR P3, PT, R52, 0x3e, P2 ;  /* 0x0000003e3400780c */ /* 0x000fe20001764470 */
[----:B------:R-:W-:Y:S01]  /*3bd0*/  IMAD.HI R52, R159, 0x38e38e39, RZ ;  /* 0x38e38e399f347827 */ /* 0x000fe200078e02ff */
[----:B------:R-:W-:-:S02]  /*3be0*/  @P0 LOP3.LUT R190, R190, 0x80, RZ, 0xfc, !PT ;  /* 0x00000080bebe0812 */ /* 0x000fc400078efcff */
[----:B------:R-:W-:Y:S01]  /*3bf0*/  ISETP.GT.U32.OR P0, PT, R51, 0x3e, P2 ;  /* 0x0000003e3300780c */ /* 0x000fe20001704470 */
[----:B------:R-:W-:Y:S01]  /*3c00*/  IMAD R198, R121, 0x7, R66 ;  /* 0x0000000779c67824 */ /* 0x000fe200078e0242 */
[----:B------:R-:W-:Y:S01]  /*3c10*/  LOP3.LUT R182, R182, 0xfffffdff, RZ, 0xc0, !PT ;  /* 0xfffffdffb6b67812 */ /* 0x000fe200078ec0ff */
[----:B------:R-:W-:Y:S01]  /*3c20*/  IMAD R199, R38, 0x7, R67 ;  /* 0x0000000726c77824 */ /* 0x000fe200078e0243 */
[----:B------:R-:W-:Y:S01]  /*3c30*/  IADD3 R53, R53, -0x9, RZ ;  /* 0xfffffff735357810 */ /* 0x000fe20007ffe0ff */
[----:B------:R-:W-:Y:S01]  /*3c40*/  IMAD R200, R125, 0x7, R84 ;  /* 0x000000077dc87824 */ /* 0x000fe200078e0254 */
[----:B------:R-:W-:Y:S01]  /*3c50*/  @P1 LOP3.LUT R182, R182, 0x200, RZ, 0xfc, !PT ;  /* 0x00000200b6b61812 */ /* 0x000fe200078efcff */
[----:B------:R-:W-:Y:S01]  /*3c60*/  IMAD R201, R201, 0x7, R68 ;  /* 0x00000007c9c97824 */ /* 0x000fe200078e0244 */
[----:B------:R-:W-:Y:S01]  /*3c70*/  ISETP.GT.U32.OR P1, PT, R53, 0x3e, P2 ;  /* 0x0000003e3500780c */ /* 0x000fe20001724470 */
[----:B------:R-:W-:Y:S01]  /*3c80*/  IMAD R202, R41, 0x7, R80 ;  /* 0x0000000729ca7824 */ /* 0x000fe200078e0250 */
[----:B------:R-:W-:Y:S01]  /*3c90*/  LOP3.LUT R190, R190, 0xff7fffff, RZ, 0xc0, !PT ;  /* 0xff7fffffbebe7812 */ /* 0x000fe200078ec0ff */
[----:B------:R-:W-:Y:S01]  /*3ca0*/  IMAD R203, R203, 0x7, R70 ;  /* 0x00000007cbcb7824 */ /* 0x000fe200078e0246 */
[----:B------:R-:W-:Y:S01]  /*3cb0*/  LOP3.LUT R182, R182, 0xfffffffe, RZ, 0xc0, !PT ;  /* 0xfffffffeb6b67812 */ /* 0x000fe200078ec0ff */
[----:B------:R-:W-:Y:S01]  /*3cc0*/  IMAD R204, R39, 0x7, R72 ;  /* 0x0000000727cc7824 */ /* 0x000fe200078e0248 */
[----:B------:R-:W-:Y:S01]  /*3cd0*/  IADD3 R54, R54, -0x9, RZ ;  /* 0xfffffff736367810 */ /* 0x000fe20007ffe0ff */
[----:B------:R-:W-:Y:S01]  /*3ce0*/  IMAD R205, R36, 0x7, R73 ;  /* 0x0000000724cd7824 */ /* 0x000fe200078e0249 */
[----:B------:R-:W-:Y:S01]  /*3cf0*/  @P3 LOP3.LUT R190, R190, 0x800000, RZ, 0xfc, !PT ;  /* 0x00800000bebe3812 */ /* 0x000fe200078efcff */
[----:B------:R-:W-:Y:S01]  /*3d00*/  IMAD.MOV.U32 R63, RZ, RZ, RZ ;  /* 0x000000ffff3f7224 */ /* 0x000fe200078e00ff */
[----:B------:R-:W-:-:S02]  /*3d10*/  @P0 LOP3.LUT R182, R182, 0x1, RZ, 0xfc, !PT ;  /* 0x00000001b6b60812 */ /* 0x000fc400078efcff */
[----:B------:R-:W-:Y:S01]  /*3d20*/  ISETP.GT.U32.OR P0, PT, R54, 0x3e, P2 ;  /* 0x0000003e3600780c */ /* 0x000fe20001704470 */
[----:B------:R-:W-:Y:S01]  /*3d30*/  IMAD.HI R54, R157, 0x38e38e39, RZ ;  /* 0x38e38e399d367827 */ /* 0x000fe200078e02ff */
[----:B------:R-:W-:Y:S02]  /*3d40*/  LOP3.LUT R190, R190, 0xffffbfff, RZ, 0xc0, !PT ;  /* 0xffffbfffbebe7812 */ /* 0x000fe400078ec0ff */
[----:B------:R-:W-:Y:S02]  /*3d50*/  SHF.R.S32.HI R44, RZ, 0x1, R211 ;  /* 0x00000001ff2c7819 */ /* 0x000fe400000114d3 */
[C---:B------:R-:W-:Y:S02]  /*3d60*/  IADD3 R148, R57.reuse, -0x8, RZ ;  /* 0xfffffff839947810 */ /* 0x040fe40007ffe0ff */
[----:B------:R-:W-:Y:S02]  /*3d70*/  @P1 LOP3.LUT R190, R190, 0x4000, RZ, 0xfc, !PT ;  /* 0x00004000bebe1812 */ /* 0x000fe400078efcff */
[----:B------:R-:W-:Y:S01]  /*3d80*/  IADD3 R57, R57, -0x1, RZ ;  /* 0xffffffff39397810 */ /* 0x000fe20007ffe0ff */
[--C-:B------:R-:W-:Y:S01]  /*3d90*/  IMAD R85, R85, 0x31, R148.reuse ;  /* 0x0000003155557824 */ /* 0x100fe200078e0294 */
[----:B------:R-:W-:Y:S01]  /*3da0*/  SHF.R.S32.HI R42, RZ, 0x1, R209 ;  /* 0x00000001ff2a7819 */ /* 0x000fe200000114d1 */
[----:B------:R-:W-:Y:S01]  /*3db0*/  IMAD R81, R81, 0x31, R148 ;  /* 0x0000003151517824 */ /* 0x000fe200078e0294 */
[----:B------:R-:W-:Y:S01]  /*3dc0*/  LEA.HI R211, R211, R44, RZ, 0x1 ;  /* 0x0000002cd3d37211 */ /* 0x000fe200078f08ff */
[----:B------:R-:W-:Y:S01]  /*3dd0*/  IMAD.HI R44, R58, 0x38e38e39, RZ ;  /* 0x38e38e393a2c7827 */ /* 0x000fe200078e02ff */
[----:B------:R-:W-:-:S02]  /*3de0*/  LOP3.LUT R190, R190, 0xffffffdf, RZ, 0xc0, !PT ;  /* 0xffffffdfbebe7812 */ /* 0x000fc400078ec0ff */
[----:B------:R-:W-:Y:S01]  /*3df0*/  IADD3 R58, R58, -0x9, RZ ;  /* 0xfffffff73a3a7810 */ /* 0x000fe20007ffe0ff */
[--C-:B------:R-:W-:Y:S01]  /*3e00*/  IMAD R91, R91, 0x31, R148.reuse ;  /* 0x000000315b5b7824 */ /* 0x100fe200078e0294 */
[----:B------:R-:W-:Y:S01]  /*3e10*/  ISETP.GT.U32.AND P3, PT, R57, 0x6, PT ;  /* 0x000000063900780c */ /* 0x000fe20003f64070 */
[--C-:B------:R-:W-:Y:S01]  /*3e20*/  IMAD R92, R92, 0x31, R148.reuse ;  /* 0x000000315c5c7824 */ /* 0x100fe200078e0294 */
[----:B------:R-:W-:Y:S01]  /*3e30*/  LEA.HI R209, R209, R42, RZ, 0x1 ;  /* 0x0000002ad1d17211 */ /* 0x000fe200078f08ff */
[C---:B------:R-:W-:Y:S01]  /*3e40*/  IMAD.HI R42, R55.reuse, 0x38e38e39, RZ ;  /* 0x38e38e39372a7827 */ /* 0x040fe200078e02ff */
[----:B------:R-:W-:Y:S02]  /*3e50*/  IADD3 R56, R56, -0x9, RZ ;  /* 0xfffffff738387810 */ /* 0x000fe40007ffe0ff */
[----:B------:R-:W-:Y:S01]  /*3e60*/  IADD3 R55, R55, -0x9, RZ ;  /* 0xfffffff737377810 */ /* 0x000fe20007ffe0ff */
[--C-:B------:R-:W-:Y:S01]  /*3e70*/  IMAD R93, R93, 0x31, R148.reuse ;  /* 0x000000315d5d7824 */ /* 0x100fe200078e0294 */
[----:B------:R-:W-:Y:S01]  /*3e80*/  @P0 LOP3.LUT R190, R190, 0x20, RZ, 0xfc, !PT ;  /* 0x00000020bebe0812 */ /* 0x000fe200078efcff */
[----:B------:R-:W-:Y:S01]  /*3e90*/  IMAD R94, R94, 0x31, R148 ;  /* 0x000000315e5e7824 */ /* 0x000fe200078e0294 */
[----:B------:R-:W-:Y:S01]  /*3ea0*/  ISETP.GT.U32.OR P0, PT, R58, 0x3e, P3 ;  /* 0x0000003e3a00780c */ /* 0x000fe20001f04470 */
[----:B------:R-:W-:Y:S01]  /*3eb0*/  IMAD.HI R58, R145, 0x38e38e39, RZ ;  /* 0x38e38e39913a7827 */ /* 0x000fe200078e02ff */
[----:B------:R-:W-:-:S02]  /*3ec0*/  ISETP.GT.U32.OR P1, PT, R56, 0x3e, P3 ;  /* 0x0000003e3800780c */ /* 0x000fc40001f24470 */
[----:B------:R-:W-:Y:S01]  /*3ed0*/  ISETP.GT.U32.OR P2, PT, R55, 0x3e, P2 ;  /* 0x0000003e3700780c */ /* 0x000fe20001744470 */
[----:B------:R-:W-:Y:S01]  /*3ee0*/  IMAD.HI R56, R147, 0x38e38e39, RZ ;  /* 0x38e38e3993387827 */ /* 0x000fe200078e02ff */
[----:B------:R-:W-:Y:S02]  /*3ef0*/  IADD3 R59, R59, -0x9, RZ ;  /* 0xfffffff73b3b7810 */ /* 0x000fe40007ffe0ff */
[----:B------:R-:W-:Y:S01]  /*3f00*/  P2R R49, PR, RZ, 0x4 ;  /* 0x00000004ff317803 */ /* 0x000fe20000000000 */
[----:B------:R-:W-:Y:S01]  /*3f10*/  IMAD R209, R209, 0x7, R76 ;  /* 0x00000007d1d17824 */ /* 0x000fe200078e024c */
[----:B------:R-:W-:Y:S01]  /*3f20*/  ISETP.GT.U32.OR P2, PT, R59, 0x3e, P3 ;  /* 0x0000003e3b00780c */ /* 0x000fe20001f44470 */
[----:B------:R-:W-:Y:S01]  /*3f30*/  IMAD R211, R211, 0x7, R78 ;  /* 0x00000007d3d37824 */ /* 0x000fe200078e024e */
[----:B------:R-:W-:Y:S02]  /*3f40*/  LOP3.LUT R190, R190, 0x7fffffff, RZ, 0xc0, !PT ;  /* 0x7fffffffbebe7812 */ /* 0x000fe400078ec0ff */
[----:B------:R-:W-:-:S02]  /*3f50*/  LOP3.LUT R182, R182, 0xfffffeff, RZ, 0xc0, !PT ;  /* 0xfffffeffb6b67812 */ /* 0x000fc400078ec0ff */
[----:B------:R-:W-:Y:S02]  /*3f60*/  IADD3 R60, R60, -0x9, RZ ;  /* 0xfffffff73c3c7810 */ /* 0x000fe40007ffe0ff */
[----:B------:R-:W-:Y:S02]  /*3f70*/  @P0 LOP3.LUT R190, R190, 0x80000000, RZ, 0xfc, !PT ;  /* 0x80000000bebe0812 */ /* 0x000fe400078efcff */
[----:B------:R-:W-:Y:S02]  /*3f80*/  @P1 LOP3.LUT R182, R182, 0x100, RZ, 0xfc, !PT ;  /* 0x00000100b6b61812 */ /* 0x000fe400078efcff */
[----:B------:R-:W-:Y:S01]  /*3f90*/  ISETP.GT.U32.OR P1, PT, R60, 0x3e, P3 ;  /* 0x0000003e3c00780c */ /* 0x000fe20001f24470 */
[----:B------:R-:W-:Y:S01]  /*3fa0*/  IMAD.HI R60, R141, 0x38e38e39, RZ ;  /* 0x38e38e398d3c7827 */ /* 0x000fe200078e02ff */
[----:B------:R-:W-:Y:S02]  /*3fb0*/  LOP3.LUT R190, R190, 0xffbfffff, RZ, 0xc0, !PT ;  /* 0xffbfffffbebe7812 */ /* 0x000fe400078ec0ff */
[----:B------:R-:W-:-:S02]  /*3fc0*/  IADD3 R61, R61, -0x9, RZ ;  /* 0xfffffff73d3d7810 */ /* 0x000fc40007ffe0ff */
[----:B------:R-:W-:Y:S02]  /*3fd0*/  @P2 LOP3.LUT R190, R190, 0x400000, RZ, 0xfc, !PT ;  /* 0x00400000bebe2812 */ /* 0x000fe400078efcff */
[----:B------:R-:W-:Y:S02]  /*3fe0*/  ISETP.GT.U32.OR P0, PT, R61, 0x3e, P3 ;  /* 0x0000003e3d00780c */ /* 0x000fe40001f04470 */
[----:B------:R-:W-:Y:S02]  /*3ff0*/  LOP3.LUT R190, R190, 0xffffdfff, RZ, 0xc0, !PT ;  /* 0xffffdfffbebe7812 */ /* 0x000fe400078ec0ff */
[----:B------:R-:W-:Y:S02]  /*4000*/  IADD3 R132, R132, -0x1, RZ ;  /* 0xffffffff84847810 */ /* 0x000fe40007ffe0ff */
[----:B------:R-:W-:Y:S02]  /*4010*/  @P1 LOP3.LUT R190, R190, 0x2000, RZ, 0xfc, !PT ;  /* 0x00002000bebe1812 */ /* 0x000fe400078efcff */
[----:B------:R-:W-:-:S02]  /*4020*/  IADD3 R133, R133, -0x9, RZ ;  /* 0xfffffff785857810 */ /* 0x000fc40007ffe0ff */
[----:B------:R-:W-:Y:S02]  /*4030*/  LOP3.LUT R190, R190, 0xffffffef, RZ, 0xc0, !PT ;  /* 0xffffffefbebe7812 */ /* 0x000fe400078ec0ff */
[----:B------:R-:W-:Y:S02]  /*4040*/  ISETP.GT.U32.AND P4, PT, R132, 0x6, PT ;  /* 0x000000068400780c */ /* 0x000fe40003f84070 */
[----:B------:R-:W-:Y:S02]  /*4050*/  IADD3 R131, R131, -0x9, RZ ;  /* 0xfffffff783837810 */ /* 0x000fe40007ffe0ff */
[----:B------:R-:W-:Y:S02]  /*4060*/  @P0 LOP3.LUT R190, R190, 0x10, RZ, 0xfc, !PT ;  /* 0x00000010bebe0812 */ /* 0x000fe400078efcff */
[----:B------:R-:W-:Y:S02]  /*4070*/  ISETP.GT.U32.OR P0, PT, R133, 0x3e, P4 ;  /* 0x0000003e8500780c */ /* 0x000fe40002704470 */
[----:B------:R-:W-:-:S02]  /*4080*/  ISETP.GT.U32.OR P1, PT, R131, 0x3e, P4 ;  /* 0x0000003e8300780c */ /* 0x000fc40002724470 */
[----:B------:R-:W-:Y:S02]  /*4090*/  IADD3 R134, R134, -0x9, RZ ;  /* 0xfffffff786867810 */ /* 0x000fe40007ffe0ff */
[----:B------:R-:W-:Y:S02]  /*40a0*/  SHF.R.S32.HI R46, RZ, 0x1, R217 ;  /* 0x00000001ff2e7819 */ /* 0x000fe400000114d9 */
[----:B------:R-:W-:Y:S02]  /*40b0*/  ISETP.GT.U32.OR P2, PT, R134, 0x3e, P4 ;  /* 0x0000003e8600780c */ /* 0x000fe40002744470 */
[----:B------:R-:W-:Y:S02]  /*40c0*/  LOP3.LUT R190, R190, 0xffdfffff, RZ, 0xc0, !PT ;  /* 0xffdfffffbebe7812 */ /* 0x000fe400078ec0ff */
[----:B------:R-:W-:Y:S02]  /*40d0*/  LOP3.LUT R182, R182, 0xffffff7f, RZ, 0xc0, !PT ;  /* 0xffffff7fb6b67812 */ /* 0x000fe400078ec0ff */
[----:B------:R-:W-:-:S02]  /*40e0*/  IADD3 R135, R135, -0x9, RZ ;  /* 0xfffffff787877810 */ /* 0x000fc40007ffe0ff */
[----:B------:R-:W-:Y:S02]  /*40f0*/  LEA.HI R217, R217, R46, RZ, 0x1 ;  /* 0x0000002ed9d97211 */ /* 0x000fe400078f08ff */
[----:B------:R-:W-:Y:S02]  /*4100*/  @P0 LOP3.LUT R190, R190, 0x200000, RZ, 0xfc, !PT ;  /* 0x00200000bebe0812 */ /* 0x000fe400078efcff */
[----:B------:R-:W-:Y:S01]  /*4110*/  SHF.R.S32.HI R46, RZ, 0x1, R219 ;  /* 0x00000001ff2e7819 */ /* 0x000fe200000114db */
[----:B------:R-:W-:Y:S01]  /*4120*/  IMAD R217, R217, 0x7, R92 ;  /* 0x00000007d9d97824 */ /* 0x000fe200078e025c */
[----:B------:R-:W-:Y:S02]  /*4130*/  @P1 LOP3.LUT R182, R182, 0x80, RZ, 0xfc, !PT ;  /* 0x00000080b6b61812 */ /* 0x000fe400078efcff */
[----:B------:R-:W-:Y:S02]  /*4140*/  ISETP.GT.U32.OR P1, PT, R135, 0x3e, P4 ;  /* 0x0000003e8700780c */ /* 0x000fe40002724470 */
[----:B------:R-:W-:-:S02]  /*4150*/  LOP3.LUT R190, R190, 0xffffefff, RZ, 0xc0, !PT ;  /* 0xffffefffbebe7812 */ /* 0x000fc400078ec0ff */
[----:B------:R-:W-:Y:S01]  /*4160*/  LEA.HI R219, R219, R46, RZ, 0x1 ;  /* 0x0000002edbdb7211 */ /* 0x000fe200078f08ff */
[C---:B------:R-:W-:Y:S01]  /*4170*/  IMAD.HI R46, R153.reuse, 0x38e38e39, RZ ;  /* 0x38e38e39992e7827 */ /* 0x040fe200078e02ff */
[----:B------:R-:W-:Y:S02]  /*4180*/  IADD3 R153, R153, -0x9, RZ ;  /* 0xfffffff799997810 */ /* 0x000fe40007ffe0ff */
[----:B------:R-:W-:Y:S01]  /*4190*/  @P2 LOP3.LUT R190, R190, 0x1000, RZ, 0xfc, !PT ;  /* 0x00001000bebe2812 */ /* 0x000fe200078efcff */
[----:B------:R-:W-:Y:S01]  /*41a0*/  IMAD R219, R219, 0x7, R94 ;  /* 0x00000007dbdb7824 */ /* 0x000fe200078e025e */
[----:B------:R-:W-:Y:S02]  /*41b0*/  ISETP.GT.U32.OR P0, PT, R153, 0x3e, P4 ;  /* 0x0000003e9900780c */ /* 0x000fe40002704470 */
[----:B------:R-:W-:Y:S02]  /*41c0*/  SHF.R.S32.HI R43, RZ, 0x1, R208 ;  /* 0x00000001ff2b7819 */ /* 0x000fe400000114d0 */
[----:B------:R-:W-:-:S02]  /*41d0*/  LOP3.LUT R190, R190, 0xfffffff7, RZ, 0xc0, !PT ;  /* 0xfffffff7bebe7812 */ /* 0x000fc400078ec0ff */
[----:B------:R-:W-:Y:S02]  /*41e0*/  IADD3 R148, R138, -0x8, RZ ;  /* 0xfffffff88a947810 */ /* 0x000fe40007ffe0ff */
[----:B------:R-:W-:Y:S02]  /*41f0*/  LEA.HI R208, R208, R43, RZ, 0x1 ;  /* 0x0000002bd0d07211 */ /* 0x000fe400078f08ff */
[----:B------:R-:W-:Y:S01]  /*4200*/  @P1 LOP3.LUT R190, R190, 0x8, RZ, 0xfc, !PT ;  /* 0x00000008bebe1812 */ /* 0x000fe200078efcff */
[----:B------:R-:W-:Y:S01]  /*4210*/  IMAD R101, R101, 0x31, R148 ;  /* 0x0000003165657824 */ /* 0x000fe200078e0294 */
[----:B------:R-:W-:Y:S01]  /*4220*/  SHF.R.S32.HI R43, RZ, 0x1, R210 ;  /* 0x00000001ff2b7819 */ /* 0x000fe200000114d2 */
[--C-:B------:R-:W-:Y:S01]  /*4230*/  IMAD R102, R102, 0x31, R148.reuse ;  /* 0x0000003166667824 */ /* 0x100fe200078e0294 */
[----:B------:R-:W-:Y:S01]  /*4240*/  IADD3 R138, R138, -0x1, RZ ;  /* 0xffffffff8a8a7810 */ /* 0x000fe20007ffe0ff */
[--C-:B------:R-:W-:Y:S01]  /*4250*/  IMAD R103, R103, 0x31, R148.reuse ;  /* 0x0000003167677824 */ /* 0x100fe200078e0294 */
[----:B------:R-:W-:Y:S01]  /*4260*/  LOP3.LUT R190, R190, 0xbfffffff, RZ, 0xc0, !PT ;  /* 0xbfffffffbebe7812 */ /* 0x000fe200078ec0ff */
[--C-:B------:R-:W-:Y:S01]  /*4270*/  IMAD R104, R104, 0x31, R148.reuse ;  /* 0x0000003168687824 */ /* 0x100fe200078e0294 */
[----:B------:R-:W-:Y:S01]  /*4280*/  LEA.HI R210, R210, R43, RZ, 0x1 ;  /* 0x0000002bd2d27211 */ /* 0x000fe200078f08ff */
[----:B------:R-:W-:Y:S01]  /*4290*/  IMAD R105, R105, 0x31, R148 ;  /* 0x0000003169697824 */ /* 0x000fe200078e0294 */
[----:B------:R-:W-:Y:S01]  /*42a0*/  IADD3 R139, R139, -0x9, RZ ;  /* 0xfffffff78b8b7810 */ /* 0x000fe20007ffe0ff */
[----:B------:R-:W-:Y:S01]  /*42b0*/  IMAD R208, R208, 0x7, R83 ;  /* 0x00000007d0d07824 */ /* 0x000fe200078e0253 */
[----:B------:R-:W-:Y:S01]  /*42c0*/  ISETP.GT.U32.AND P5, PT, R138, 0x6, PT ;  /* 0x000000068a00780c */ /* 0x000fe20003fa4070 */
[----:B------:R-:W-:Y:S01]  /*42d0*/  IMAD R210, R210, 0x7, R77 ;  /* 0x00000007d2d27824 */ /* 0x000fe200078e024d */
[----:B------:R-:W-:-:S02]  /*42e0*/  SHF.R.S32.HI R43, RZ, 0x1, R42 ;  /* 0x00000001ff2b7819 */ /* 0x000fc4000001142a */
[----:B------:R-:W-:Y:S02]  /*42f0*/  IADD3 R137, R137, -0x9, RZ ;  /* 0xfffffff789897810 */ /* 0x000fe40007ffe0ff */
[----:B------:R-:W-:Y:S02]  /*4300*/  @P0 LOP3.LUT R190, R190, 0x40000000, RZ, 0xfc, !PT ;  /* 0x40000000bebe0812 */ /* 0x000fe400078efcff */
[----:B------:R-:W-:Y:S02]  /*4310*/  ISETP.GT.U32.OR P0, PT, R139, 0x3e, P5 ;  /* 0x0000003e8b00780c */ /* 0x000fe40002f04470 */
[----:B------:R-:W-:Y:S02]  /*4320*/  LEA.HI R42, R42, R43, RZ, 0x1 ;  /* 0x0000002b2a2a7211 */ /* 0x000fe400078f08ff */
[----:B------:R-:W-:Y:S02]  /*4330*/  SHF.R.S32.HI R43, RZ, 0x1, R214 ;  /* 0x00000001ff2b7819 */ /* 0x000fe400000114d6 */
[----:B------:R-:W-:Y:S01]  /*4340*/  ISETP.GT.U32.OR P1, PT, R137, 0x3e, P5 ;  /* 0x0000003e8900780c */ /* 0x000fe20002f24470 */
[----:B------:R-:W-:Y:S01]  /*4350*/  IMAD R213, R42, 0x7, R75 ;  /* 0x000000072ad57824 */ /* 0x000fe200078e024b */
[----:B------:R-:W-:-:S02]  /*4360*/  IADD3 R191, R191, -0x9, RZ ;  /* 0xfffffff7bfbf7810 */ /* 0x000fc40007ffe0ff */
[----:B------:R-:W-:Y:S02]  /*4370*/  SHF.R.S32.HI R45, RZ, 0x1, R212 ;  /* 0x00000001ff2d7819 */ /* 0x000fe400000114d4 */
[----:B------:R-:W-:Y:S02]  /*4380*/  LEA.HI R214, R214, R43, RZ, 0x1 ;  /* 0x0000002bd6d67211 */ /* 0x000fe400078f08ff */
[----:B------:R-:W-:Y:S02]  /*4390*/  SHF.R.S32.HI R43, RZ, 0x1, R44 ;  /* 0x00000001ff2b7819 */ /* 0x000fe4000001142c */
[----:B------:R-:W-:Y:S01]  /*43a0*/  SHF.R.S32.HI R47, RZ, 0x1, R218 ;  /* 0x00000001ff2f7819 */ /* 0x000fe200000114da */
[----:B------:R-:W-:Y:S01]  /*43b0*/  IMAD R214, R214, 0x7, R85 ;  /* 0x00000007d6d67824 */ /* 0x000fe200078e0255 */
[----:B------:R-:W-:Y:S01]  /*43c0*/  ISETP.GT.U32.OR P2, PT, R191, 0x3e, P5 ;  /* 0x0000003ebf00780c */ /* 0x000fe20002f44470 */
[----:B------:R-:W-:Y:S01]  /*43d0*/  IMAD R191, R64, 0x7, R89 ;  /* 0x0000000740bf7824 */ /* 0x000fe200078e0259 */
[----:B------:R-:W-:-:S02]  /*43e0*/  LEA.HI R212, R212, R45, RZ, 0x1 ;  /* 0x0000002dd4d47211 */ /* 0x000fc400078f08ff */
[----:B------:R-:W-:Y:S02]  /*43f0*/  LOP3.LUT R190, R190, 0xefffffff, RZ, 0xc0, !PT ;  /* 0xefffffffbebe7812 */ /* 0x000fe400078ec0ff */
[----:B------:R-:W-:Y:S01]  /*4400*/  SHF.R.S32.HI R45, RZ, 0x1, R216 ;  /* 0x00000001ff2d7819 */ /* 0x000fe200000114d8 */
[----:B------:R-:W-:Y:S01]  /*4410*/  IMAD R212, R212, 0x7, R79 ;  /* 0x00000007d4d47824 */ /* 0x000fe200078e024f */
[----:B------:R-:W-:Y:S02]  /*4420*/  LEA.HI R44, R44, R43, RZ, 0x1 ;  /* 0x0000002b2c2c7211 */ /* 0x000fe400078f08ff */
[----:B------:R-:W-:Y:S02]  /*4430*/  LOP3.LUT R182, R182, 0xffffffdf, RZ, 0xc0, !PT ;  /* 0xffffffdfb6b67812 */ /* 0x000fe400078ec0ff */
[----:B------:R-:W-:Y:S01]  /*4440*/  LEA.HI R218, R218, R47, RZ, 0x1 ;  /* 0x0000002fdada7211 */ /* 0x000fe200078f08ff */
[----:B------:R-:W-:Y:S01]  /*4450*/  IMAD.HI R47, R136, 0x38e38e39, RZ ;  /* 0x38e38e39882f7827 */ /* 0x000fe200078e02ff */
[----:B------:R-:W-:-:S02]  /*4460*/  SHF.R.S32.HI R43, RZ, 0x1, R220 ;  /* 0x00000001ff2b7819 */ /* 0x000fc400000114dc */
[----:B------:R-:W-:Y:S01]  /*4470*/  IADD3 R171, R171, -0x9, RZ ;  /* 0xfffffff7abab7810 */ /* 0x000fe20007ffe0ff */
[----:B------:R-:W-:Y:S01]  /*4480*/  IMAD R215, R44, 0x7, R81 ;  /* 0x000000072cd77824 */ /* 0x000fe200078e0251 */
[----:B------:R-:W-:Y:S01]  /*4490*/  @P0 LOP3.LUT R190, R190, 0x10000000, RZ, 0xfc, !PT ;  /* 0x10000000bebe0812 */ /* 0x000fe200078efcff */
[----:B------:R-:W-:Y:S01]  /*44a0*/  IMAD R218, R218, 0x7, R93 ;  /* 0x00000007dada7824 */ /* 0x000fe200078e025d */
[----:B------:R-:W-:Y:S02]  /*44b0*/  LEA.HI R216, R216, R45, RZ, 0x1 ;  /* 0x0000002dd8d87211 */ /* 0x000fe400078f08ff */
[----:B------:R-:W-:Y:S02]  /*44c0*/  SHF.R.S32.HI R45, RZ, 0x1, R46 ;  /* 0x00000001ff2d7819 */ /* 0x000fe4000001142e */
[----:B------:R-:W-:Y:S01]  /*44d0*/  @P1 LOP3.LUT R182, R182, 0x20, RZ, 0xfc, !PT ;  /* 0x00000020b6b61812 */ /* 0x000fe200078efcff */
[----:B------:R-:W-:Y:S01]  /*44e0*/  IMAD R216, R216, 0x7, R91 ;  /* 0x00000007d8d87824 */ /* 0x000fe200078e025b */
[----:B------:R-:W-:-:S02]  /*44f0*/  LEA.HI R220, R220, R43, RZ, 0x1 ;  /* 0x0000002bdcdc7211 */ /* 0x000fc400078f08ff */
[----:B------:R-:W-:Y:S01]  /*4500*/  ISETP.GT.U32.OR P1, PT, R171, 0x3e, P5 ;  /* 0x0000003eab00780c */ /* 0x000fe20002f24470 */
[----:B------:R-:W-:Y:S01]  /*4510*/  IMAD.MOV.U32 R171, RZ, RZ, RZ ;  /* 0x000000ffffab7224 */ /* 0x000fe200078e00ff */
[----:B------:R-:W-:Y:S01]  /*4520*/  SHF.R.S32.HI R43, RZ, 0x1, R222 ;  /* 0x00000001ff2b7819 */ /* 0x000fe200000114de */
[----:B------:R-:W-:Y:S01]  /*4530*/  IMAD R220, R220, 0x7, R95 ;  /* 0x00000007dcdc7824 */ /* 0x000fe200078e025f */
[----:B------:R-:W-:Y:S02]  /*4540*/  LOP3.LUT R190, R190, 0xfff7ffff, RZ, 0xc0, !PT ;  /* 0xfff7ffffbebe7812 */ /* 0x000fe400078ec0ff */
[----:B------:R-:W-:Y:S02]  /*4550*/  SHF.R.S32.HI R50, RZ, 0x1, R47 ;  /* 0x00000001ff327819 */ /* 0x000fe4000001142f */
[----:B------:R-:W-:Y:S02]  /*4560*/  LEA.HI R46, R46, R45, RZ, 0x1 ;  /* 0x0000002d2e2e7211 */ /* 0x000fe400078f08ff */
[----:B------:R-:W-:-:S02]  /*4570*/  SHF.R.S32.HI R45, RZ, 0x1, R226 ;  /* 0x00000001ff2d7819 */ /* 0x000fc400000114e2 */
[----:B------:R-:W-:Y:S01]  /*4580*/  IADD3 R169, R169, -0x9, RZ ;  /* 0xfffffff7a9a97810 */ /* 0x000fe20007ffe0ff */
[----:B------:R-:W-:Y:S01]  /*4590*/  IMAD R225, R46, 0x7, R99 ;  /* 0x000000072ee17824 */ /* 0x000fe200078e0263 */
[----:B------:R-:W-:Y:S02]  /*45a0*/  LEA.HI R222, R222, R43, RZ, 0x1 ;  /* 0x0000002bdede7211 */ /* 0x000fe400078f08ff */
[----:B------:R-:W-:Y:S02]  /*45b0*/  @P2 LOP3.LUT R190, R190, 0x80000, RZ, 0xfc, !PT ;  /* 0x00080000bebe2812 */ /* 0x000fe400078efcff */
[----:B------:R-:W-:Y:S01]  /*45c0*/  LEA.HI R43, R47, R50, RZ, 0x1 ;  /* 0x000000322f2b7211 */ /* 0x000fe200078f08ff */
[----:B------:R-:W-:Y:S01]  /*45d0*/  IMAD R222, R222, 0x7, R97 ;  /* 0x00000007dede7824 */ /* 0x000fe200078e0261 */
[----:B------:R-:W-:Y:S02]  /*45e0*/  IADD3 R165, R165, -0x1, RZ ;  /* 0xffffffffa5a57810 */ /* 0x000fe40007ffe0ff */
[----:B------:R-:W-:Y:S01]  /*45f0*/  SHF.R.S32.HI R47, RZ, 0x1, R228 ;  /* 0x00000001ff2f7819 */ /* 0x000fe200000114e4 */
[----:B------:R-:W-:Y:S01]  /*4600*/  IMAD R224, R43, 0x7, R100 ;  /* 0x000000072be07824 */ /* 0x000fe200078e0264 */
[----:B------:R-:W-:Y:S01]  /*4610*/  LEA.HI R226, R226, R45, RZ, 0x1 ;  /* 0x0000002de2e27211 */ /* 0x000fe200078f08ff */
[----:B------:R-:W-:Y:S01]  /*4620*/  IMAD.HI R45, R167, 0x38e38e39, RZ ;  /* 0x38e38e39a72d7827 */ /* 0x000fe200078e02ff */
[----:B------:R-:W-:-:S02]  /*4630*/  ISETP.GT.U32.OR P0, PT, R169, 0x3e, P5 ;  /* 0x0000003ea900780c */ /* 0x000fc40002f04470 */
[----:B------:R-:W-:Y:S01]  /*4640*/  LOP3.LUT R190, R190, 0xfffffbff, RZ, 0xc0, !PT ;  /* 0xfffffbffbebe7812 */ /* 0x000fe200078ec0ff */
[----:B------:R-:W-:Y:S01]  /*4650*/  IMAD R226, R226, 0x7, R101 ;  /* 0x00000007e2e27824 */ /* 0x000fe200078e0265 */
[----:B------:R-:W-:Y:S02]  /*4660*/  SHF.R.S32.HI R50, RZ, 0x1, R229 ;  /* 0x00000001ff327819 */ /* 0x000fe400000114e5 */
[----:B------:R-:W-:Y:S02]  /*4670*/  IADD3 R167, R167, -0x9, RZ ;  /* 0xfffffff7a7a77810 */ /* 0x000fe40007ffe0ff */
[----:B------:R-:W-:Y:S02]  /*4680*/  ISETP.GT.U32.AND P5, PT, R165, 0x6, PT ;  /* 0x00000006a500780c */ /* 0x000fe40003fa4070 */
[----:B------:R-:W-:Y:S02]  /*4690*/  LEA.HI R228, R228, R47, RZ, 0x1 ;  /* 0x0000002fe4e47211 */ /* 0x000fe400078f08ff */
[----:B------:R-:W-:-:S02]  /*46a0*/  SHF.R.S32.HI R47, RZ, 0x1, R230 ;  /* 0x00000001ff2f7819 */ /* 0x000fc400000114e6 */
[----:B------:R-:W-:Y:S01]  /*46b0*/  @P1 LOP3.LUT R190, R190, 0x400, RZ, 0xfc, !PT ;  /* 0x00000400bebe1812 */ /* 0x000fe200078efcff */
[----:B------:R-:W-:Y:S01]  /*46c0*/  IMAD R228, R228, 0x7, R103 ;  /* 0x00000007e4e47824 */ /* 0x000fe200078e0267 */
[----:B------:R-:W-:Y:S01]  /*46d0*/  LEA.HI R229, R229, R50, RZ, 0x1 ;  /* 0x00000032e5e57211 */ /* 0x000fe200078f08ff */
[----:B------:R-:W-:Y:S01]  /*46e0*/  IMAD.HI R50, R161, 0x38e38e39, RZ ;  /* 0x38e38e39a1327827 */ /* 0x000fe200078e02ff */
[----:B------:R-:W-:Y:S02]  /*46f0*/  ISETP.GT.U32.OR P1, PT, R167, 0x3e, P5 ;  /* 0x0000003ea700780c */ /* 0x000fe40002f24470 */
[----:B------:R-:W-:Y:S01]  /*4700*/  LEA.HI R230, R230, R47, RZ, 0x1 ;  /* 0x0000002fe6e67211 */ /* 0x000fe200078f08ff */
[----:B------:R-:W-:Y:S01]  /*4710*/  IMAD.HI R47, R163, 0x38e38e39, RZ ;  /* 0x38e38e39a32f7827 */ /* 0x000fe200078e02ff */
[----:B------:R-:W-:Y:S02]  /*4720*/  IADD3 R161, R161, -0x9, RZ ;  /* 0xfffffff7a1a17810 */ /* 0x000fe40007ffe0ff */
[----:B------:R-:W-:Y:S01]  /*4730*/  SHF.R.S32.HI R48, RZ, 0x1, R221 ;  /* 0x00000001ff307819 */ /* 0x000fe200000114dd */
[----:B------:R-:W-:Y:S01]  /*4740*/  IMAD R229, R229, 0x7, R104 ;  /* 0x00000007e5e57824 */ /* 0x000fe200078e0268 */
[----:B------:R-:W-:Y:S01]  /*4750*/  LOP3.LUT R190, R190, 0xfffffffd, RZ, 0xc0, !PT ;  /* 0xfffffffdbebe7812 */ /* 0x000fe200078ec0ff */
[----:B------:R-:W-:Y:S01]  /*4760*/  IMAD R230, R230, 0x7, R105 ;  /* 0x00000007e6e67824 */ /* 0x000fe200078e0269 */
[----:B------:R-:W-:Y:S01]  /*4770*/  IADD3 R163, R163, -0x9, RZ ;  /* 0xfffffff7a3a37810 */ /* 0x000fe20007ffe0ff */
[----:B------:R-:W-:Y:S01]  /*4780*/  IMAD.MOV.U32 R167, RZ, RZ, RZ ;  /* 0x000000ffffa77224 */ /* 0x000fe200078e00ff */
[----:B------:R-:W-:-:S02]  /*4790*/  ISETP.GT.U32.OR P2, PT, R161, 0x3e, P5 ;  /* 0x0000003ea100780c */ /* 0x000fc40002f44470 */
[----:B------:R-:W-:Y:S02]  /*47a0*/  LEA.HI R221, R221, R48, RZ, 0x1 ;  /* 0x00000030dddd7211 */ /* 0x000fe400078f08ff */
[----:B------:R-:W-:Y:S02]  /*47b0*/  @P0 LOP3.LUT R190, R190, 0x2, RZ, 0xfc, !PT ;  /* 0x00000002bebe0812 */ /* 0x000fe400078efcff */
[----:B------:R-:W-:Y:S01]  /*47c0*/  SHF.R.S32.HI R48, RZ, 0x1, R223 ;  /* 0x00000001ff307819 */ /* 0x000fe200000114df */
[----:B------:R-:W-:Y:S01]  /*47d0*/  IMAD R221, R221, 0x7, R96 ;  /* 0x00000007dddd7824 */ /* 0x000fe200078e0260 */
[----:B------:R-:W-:Y:S01]  /*47e0*/  ISETP.GT.U32.OR P0, PT, R163, 0x3e, P5 ;  /* 0x0000003ea300780c */ /* 0x000fe20002f04470 */
[----:B------:R-:W-:Y:S01]  /*47f0*/  IMAD.MOV.U32 R163, RZ, RZ, RZ ;  /* 0x000000ffffa37224 */ /* 0x000fe200078e00ff */
[----:B------:R-:W-:Y:S02]  /*4800*/  LOP3.LUT R182, R182, 0xffffefff, RZ, 0xc0, !PT ;  /* 0xffffefffb6b67812 */ /* 0x000fe400078ec0ff */
[----:B------:R-:W-:-:S02]  /*4810*/  IADD3 R159, R159, -0x9, RZ ;  /* 0xfffffff79f9f7810 */ /* 0x000fc40007ffe0ff */
[----:B------:R-:W-:Y:S02]  /*4820*/  LEA.HI R223, R223, R48, RZ, 0x1 ;  /* 0x00000030dfdf7211 */ /* 0x000fe400078f08ff */
[----:B------:R-:W-:Y:S02]  /*4830*/  SHF.R.S32.HI R48, RZ, 0x1, R227 ;  /* 0x00000001ff307819 */ /* 0x000fe400000114e3 */
[----:B------:R-:W-:Y:S01]  /*4840*/  @P1 LOP3.LUT R182, R182, 0x1000, RZ, 0xfc, !PT ;  /* 0x00001000b6b61812 */ /* 0x000fe200078efcff */
[----:B------:R-:W-:Y:S01]  /*4850*/  IMAD R223, R223, 0x7, R98 ;  /* 0x00000007dfdf7824 */ /* 0x000fe200078e0262 */
[----:B------:R-:W-:Y:S02]  /*4860*/  ISETP.GT.U32.OR P1, PT, R159, 0x3e, P5 ;  /* 0x0000003e9f00780c */ /* 0x000fe40002f24470 */
[----:B------:R-:W-:Y:S02]  /*4870*/  LOP3.LUT R190, R190, 0xfbffffff, RZ, 0xc0, !PT ;  /* 0xfbffffffbebe7812 */ /* 0x000fe400078ec0ff */
[----:B------:R-:W-:-:S02]  /*4880*/  LEA.HI R227, R227, R48, RZ, 0x1 ;  /* 0x00000030e3e37211 */ /* 0x000fc400078f08ff */
[----:B------:R-:W-:Y:S02]  /*4890*/  LOP3.LUT R182, R182, 0xfffffff7, RZ, 0xc0, !PT ;  /* 0xfffffff7b6b67812 */ /* 0x000fe400078ec0ff */
[----:B------:R-:W-:Y:S01]  /*48a0*/  SHF.R.S32.HI R48, RZ, 0x1, R45 ;  /* 0x00000001ff307819 */ /* 0x000fe2000001142d */
[----:B------:R-:W-:Y:S01]  /*48b0*/  IMAD R227, R227, 0x7, R102 ;  /* 0x00000007e3e37824 */ /* 0x000fe200078e0266 */
[----:B------:R-:W-:Y:S02]  /*48c0*/  IADD3 R157, R157, -0x9, RZ ;  /* 0xfffffff79d9d7810 */ /* 0x000fe40007ffe0ff */
[----:B------:R-:W-:Y:S02]  /*48d0*/  @P2 LOP3.LUT R190, R190, 0x4000000, RZ, 0xfc, !PT ;  /* 0x04000000bebe2812 */ /* 0x000fe400078efcff */
[----:B------:R-:W-:Y:S02]  /*48e0*/  SHF.R.S32.HI R57, RZ, 0x1, R54 ;  /* 0x00000001ff397819 */ /* 0x000fe40000011436 */
[----:B------:R-:W-:-:S02]  /*48f0*/  IADD3 R148, R143, -0x8, RZ ;  /* 0xfffffff88f947810 */ /* 0x000fc40007ffe0ff */
[----:B------:R-:W-:Y:S02]  /*4900*/  @P0 LOP3.LUT R182, R182, 0x8, RZ, 0xfc, !PT ;  /* 0x00000008b6b60812 */ /* 0x000fe400078efcff */
[----:B------:R-:W-:Y:S01]  /*4910*/  LEA.HI R45, R45, R48, RZ, 0x1 ;  /* 0x000000302d2d7211 */ /* 0x000fe200078f08ff */
[--C-:B------:R-:W-:Y:S01]  /*4920*/  IMAD R112, R112, 0x31, R148.reuse ;  /* 0x0000003170707824 */ /* 0x100fe200078e0294 */
[----:B------:R-:W-:Y:S01]  /*4930*/  ISETP.GT.U32.OR P0, PT, R157, 0x3e, P5 ;  /* 0x0000003e9d00780c */ /* 0x000fe20002f04470 */
[--C-:B------:R-:W-:Y:S01]  /*4940*/  IMAD R113, R113, 0x31, R148.reuse ;  /* 0x0000003171717824 */ /* 0x100fe200078e0294 */
[----:B------:R-:W-:Y:S01]  /*4950*/  IADD3 R143, R143, -0x1, RZ ;  /* 0xffffffff8f8f7810 */ /* 0x000fe20007ffe0ff */
[--C-:B------:R-:W-:Y:S01]  /*4960*/  IMAD R114, R114, 0x31, R148.reuse ;  /* 0x0000003172727824 */ /* 0x100fe200078e0294 */
[----:B------:R-:W-:Y:S01]  /*4970*/  SHF.R.S32.HI R48, RZ, 0x1, R47 ;  /* 0x00000001ff307819 */ /* 0x000fe2000001142f */
[--C-:B------:R-:W-:Y:S01]  /*4980*/  IMAD R115, R115, 0x31, R148.reuse ;  /* 0x0000003173737824 */ /* 0x100fe200078e0294 */
[----:B------:R-:W-:Y:S01]  /*4990*/  LOP3.LUT R190, R190, 0xfffdffff, RZ, 0xc0, !PT ;  /* 0xfffdffffbebe7812 */ /* 0x000fe200078ec0ff */
[----:B------:R-:W-:Y:S01]  /*49a0*/  IMAD R116, R116, 0x31, R148 ;  /* 0x0000003174747824 */ /* 0x000fe200078e0294 */
[----:B------:R-:W-:Y:S01]  /*49b0*/  SHF.R.S32.HI R51, RZ, 0x1, R50 ;  /* 0x00000001ff337819 */ /* 0x000fe20000011432 */
[----:B------:R-:W-:Y:S01]  /*49c0*/  IMAD R117, R117, 0x31, R148 ;  /* 0x0000003175757824 */ /* 0x000fe200078e0294 */
[----:B------:R-:W-:Y:S01]  /*49d0*/  LEA.HI R61, R54, R57, RZ, 0x1 ;  /* 0x00000039363d7211 */ /* 0x000fe200078f08ff */
[C---:B------:R-:W-:Y:S01]  /*49e0*/  IMAD.HI R54, R149.reuse, 0x38e38e39, RZ ;  /* 0x38e38e3995367827 */ /* 0x040fe200078e02ff */
[----:B------:R-:W-:-:S02]  /*49f0*/  IADD3 R149, R149, -0x9, RZ ;  /* 0xfffffff795957810 */ /* 0x000fc40007ffe0ff */
[----:B------:R-:W-:Y:S01]  /*4a00*/  ISETP.GT.U32.AND P6, PT, R143, 0x6, PT ;  /* 0x000000068f00780c */ /* 0x000fe20003fc4070 */
[----:B------:R-:W-:Y:S01]  /*4a10*/  IMAD R252, R45, 0x7, R106 ;  /* 0x000000072dfc7824 */ /* 0x000fe200078e026a */
[----:B------:R-:W-:Y:S02]  /*4a20*/  SHF.R.S32.HI R55, RZ, 0x1, R52 ;  /* 0x00000001ff377819 */ /* 0x000fe40000011434 */
[----:B------:R-:W-:Y:S02]  /*4a30*/  LEA.HI R48, R47, R48, RZ, 0x1 ;  /* 0x000000302f307211 */ /* 0x000fe400078f08ff */
[----:B------:R-:W-:Y:S02]  /*4a40*/  @P1 LOP3.LUT R190, R190, 0x20000, RZ, 0xfc, !PT ;  /* 0x00020000bebe1812 */ /* 0x000fe400078efcff */
[----:B------:R-:W-:Y:S01]  /*4a50*/  LEA.HI R47, R50, R51, RZ, 0x1 ;  /* 0x00000033322f7211 */ /* 0x000fe200078f08ff */
[C---:B------:R-:W-:Y:S01]  /*4a60*/  IMAD.HI R51, R151.reuse, 0x38e38e39, RZ ;  /* 0x38e38e3997337827 */ /* 0x040fe200078e02ff */
[----:B------:R-:W-:-:S02]  /*4a70*/  IADD3 R151, R151, -0x9, RZ ;  /* 0xfffffff797977810 */ /* 0x000fc40007ffe0ff */
[----:B------:R-:W-:Y:S01]  /*4a80*/  ISETP.GT.U32.OR P1, PT, R149, 0x3e, P6 ;  /* 0x0000003e9500780c */ /* 0x000fe20003724470 */
[----:B------:R-:W-:Y:S01]  /*4a90*/  IMAD R231, R48, 0x7, R107 ;  /* 0x0000000730e77824 */ /* 0x000fe200078e026b */
[----:B------:R-:W-:Y:S01]  /*4aa0*/  LEA.HI R50, R52, R55, RZ, 0x1 ;  /* 0x0000003734327211 */ /* 0x000fe200078f08ff */
[----:B------:R-:W-:Y:S01]  /*4ab0*/  IMAD.HI R52, R155, 0x38e38e39, RZ ;  /* 0x38e38e399b347827 */ /* 0x000fe200078e02ff */
[----:B------:R-:W-:Y:S02]  /*4ac0*/  LOP3.LUT R190, R190, 0xfffffeff, RZ, 0xc0, !PT ;  /* 0xfffffeffbebe7812 */ /* 0x000fe400078ec0ff */
[----:B------:R-:W-:Y:S01]  /*4ad0*/  IADD3 R147, R147, -0x9, RZ ;  /* 0xfffffff793937810 */ /* 0x000fe20007ffe0ff */
[----:B------:R-:W-:Y:S01]  /*4ae0*/  IMAD R232, R47, 0x7, R108 ;  /* 0x000000072fe87824 */ /* 0x000fe200078e026c */
[----:B------:R-:W-:Y:S01]  /*4af0*/  ISETP.GT.U32.OR P2, PT, R151, 0x3e, P6 ;  /* 0x0000003e9700780c */ /* 0x000fe20003744470 */
[----:B------:R-:W-:Y:S01]  /*4b00*/  IMAD R233, R50, 0x7, R109 ;  /* 0x0000000732e97824 */ /* 0x000fe200078e026d */
[----:B------:R-:W-:-:S02]  /*4b10*/  @P0 LOP3.LUT R190, R190, 0x100, RZ, 0xfc, !PT ;  /* 0x00000100bebe0812 */ /* 0x000fc400078efcff */
[----:B------:R-:W-:Y:S02]  /*4b20*/  IADD3 R62, R62, -0x9, RZ ;  /* 0xfffffff73e3e7810 */ /* 0x000fe40007ffe0ff */
[----:B------:R-:W-:Y:S02]  /*4b30*/  SHF.R.S32.HI R55, RZ, 0x1, R52 ;  /* 0x00000001ff377819 */ /* 0x000fe40000011434 */
[----:B------:R-:W-:Y:S02]  /*4b40*/  ISETP.GT.U32.OR P0, PT, R147, 0x3e, P6 ;  /* 0x0000003e9300780c */ /* 0x000fe40003704470 */
[----:B------:R-:W-:Y:S02]  /*4b50*/  LOP3.LUT R190, R190, 0xdfffffff, RZ, 0xc0, !PT ;  /* 0xdfffffffbebe7812 */ /* 0x000fe400078ec0ff */
[----:B------:R-:W-:Y:S02]  /*4b60*/  ISETP.GT.U32.OR P3, PT, R62, 0x3e, P3 ;  /* 0x0000003e3e00780c */ /* 0x000fe40001f64470 */
[----:B------:R-:W-:-:S02]  /*4b70*/  LEA.HI R62, R52, R55, RZ, 0x1 ;  /* 0x00000037343e7211 */ /* 0x000fc400078f08ff */
[----:B------:R-:W-:Y:S02]  /*4b80*/  SHF.R.S32.HI R55, RZ, 0x1, R54 ;  /* 0x00000001ff377819 */ /* 0x000fe40000011436 */
[----:B------:R-:W-:Y:S01]  /*4b90*/  LOP3.LUT R182, R182, 0xffffffbf, RZ, 0xc0, !PT ;  /* 0xffffffbfb6b67812 */ /* 0x000fe200078ec0ff */
[----:B------:R-:W-:Y:S01]  /*4ba0*/  IMAD R235, R62, 0x7, R111 ;  /* 0x000000073eeb7824 */ /* 0x000fe200078e026f */
[----:B------:R-:W-:Y:S02]  /*4bb0*/  @P1 LOP3.LUT R190, R190, 0x20000000, RZ, 0xfc, !PT ;  /* 0x20000000bebe1812 */ /* 0x000fe400078efcff */
[----:B------:R-:W-:Y:S02]  /*4bc0*/  IADD3 R145, R145, -0x9, RZ ;  /* 0xfffffff791917810 */ /* 0x000fe40007ffe0ff */
[----:B------:R-:W-:Y:S01]  /*4bd0*/  LEA.HI R54, R54, R55, RZ, 0x1 ;  /* 0x0000003736367211 */ /* 0x000fe200078f08ff */
[----:B------:R-:W-:Y:S01]  /*4be0*/  IMAD.HI R55, R124, 0x38e38e39, RZ ;  /* 0x38e38e397c377827 */ /* 0x000fe200078e02ff */
[----:B------:R-:W-:-:S02]  /*4bf0*/  @P2 LOP3.LUT R182, R182, 0x40, RZ, 0xfc, !PT ;  /* 0x00000040b6b62812 */ /* 0x000fc400078efcff */
[----:B------:R-:W-:Y:S01]  /*4c00*/  LOP3.LUT R190, R190, 0xffefffff, RZ, 0xc0, !PT ;  /* 0xffefffffbebe7812 */ /* 0x000fe200078ec0ff */
[----:B------:R-:W-:Y:S01]  /*4c10*/  IMAD R237, R54, 0x7, R113 ;  /* 0x0000000736ed7824 */ /* 0x000fe200078e0271 */
[----:B------:R-:W-:Y:S02]  /*4c20*/  IADD3 R141, R141, -0x9, RZ ;  /* 0xfffffff78d8d7810 */ /* 0x000fe40007ffe0ff */
[----:B------:R-:W-:Y:S02]  /*4c30*/  IADD3 R124, R124, -0x9, RZ ;  /* 0xfffffff77c7c7810 */ /* 0x000fe40007ffe0ff */
[----:B------:R-:W-:Y:S02]  /*4c40*/  ISETP.GT.U32.OR P2, PT, R145, 0x3e, P6 ;  /* 0x0000003e9100780c */ /* 0x000fe40003744470 */
[----:B------:R-:W-:Y:S02]  /*4c50*/  @P0 LOP3.LUT R190, R190, 0x100000, RZ, 0xfc, !PT ;  /* 0x00100000bebe0812 */ /* 0x000fe400078efcff */
[----:B------:R-:W-:-:S02]  /*4c60*/  ISETP.GT.U32.OR P1, PT, R141, 0x3e, P6 ;  /* 0x0000003e8d00780c */ /* 0x000fc40003724470 */
[----:B------:R-:W-:Y:S02]  /*4c70*/  ISETP.GT.U32.OR P0, PT, R124, 0x3e, P6 ;  /* 0x0000003e7c00780c */ /* 0x000fe40003704470 */
[----:B------:R-:W-:Y:S02]  /*4c80*/  ISETP.GT.AND P6, PT, R35, 0x47, PT ;  /* 0x000000472300780c */ /* 0x000fe40003fc4270 */
[----:B------:R-:W-:Y:S02]  /*4c90*/  P2R R53, PR, RZ, 0x8 ;  /* 0x00000008ff357803 */ /* 0x000fe40000000000 */
[----:B------:R-:W-:Y:S02]  /*4ca0*/  LOP3.LUT R190, R190, 0xfffff7ff, RZ, 0xc0, !PT ;  /* 0xfffff7ffbebe7812 */ /* 0x000fe400078ec0ff */
[----:B------:R-:W-:Y:S02]  /*4cb0*/  ISETP.LT.OR P3, PT, R64, 0x1, P6 ;  /* 0x000000014000780c */ /* 0x000fe40003761670 */
[----:B------:R-:W-:-:S02]  /*4cc0*/  ISETP.GT.AND P6, PT, R34, 0x47, PT ;  /* 0x000000472200780c */ /* 0x000fc40003fc4270 */
[----:B------:R-:W-:Y:S02]  /*4cd0*/  @P2 LOP3.LUT R190, R190, 0x800, RZ, 0xfc, !PT ;  /* 0x00000800bebe2812 */ /* 0x000fe400078efcff */
[----:B------:R-:W-:Y:S02]  /*4ce0*/  ISETP.LT.OR P2, PT, R123, 0x1, P6 ;  /* 0x000000017b00780c */ /* 0x000fe40003741670 */
[----:B------:R-:W-:Y:S02]  /*4cf0*/  LOP3.LUT R190, R190, 0xfffffffb, RZ, 0xc0, !PT ;  /* 0xfffffffbbebe7812 */ /* 0x000fe400078ec0ff */
[----:B------:R-:W-:Y:S02]  /*4d00*/  ISETP.GT.AND P6, PT, R33, 0x47, PT ;  /* 0x000000472100780c */ /* 0x000fe40003fc4270 */
[----:B------:R-:W-:Y:S02]  /*4d10*/  ISETP.GT.U32.OR P2, PT, R28, 0x6, P2 ;  /* 0x000000061c00780c */ /* 0x000fe40001744470 */
[----:B------:R-:W-:-:S02]  /*4d20*/  @P1 LOP3.LUT R190, R190, 0x4, RZ, 0xfc, !PT ;  /* 0x00000004bebe1812 */ /* 0x000fc400078efcff */
[----:B------:R-:W-:Y:S02]  /*4d30*/  ISETP.LT.OR P1, PT, R119, 0x1, P6 ;  /* 0x000000017700780c */ /* 0x000fe40003721670 */
[----:B------:R-:W-:Y:S02]  /*4d40*/  LOP3.LUT R182, R182, 0xffffbfff, RZ, 0xc0, !PT ;  /* 0xffffbfffb6b67812 */ /* 0x000fe400078ec0ff */
[----:B------:R-:W-:Y:S02]  /*4d50*/  ISETP.GT.AND P6, PT, R32, 0x47, PT ;  /* 0x000000472000780c */ /* 0x000fe40003fc4270 */
[----:B------:R-:W-:Y:S02]  /*4d60*/  ISETP.GT.U32.OR P1, PT, R28, 0x6, P1 ;  /* 0x000000061c00780c */ /* 0x000fe40000f24470 */
[----:B------:R-:W-:Y:S02]  /*4d70*/  LOP3.LUT R190, R190, 0xf7ffffff, RZ, 0xc0, !PT ;  /* 0xf7ffffffbebe7812 */ /* 0x000fe400078ec0ff */
[----:B------:R-:W-:-:S02]  /*4d80*/  @P0 LOP3.LUT R182, R182, 0x4000, RZ, 0xfc, !PT ;  /* 0x00004000b6b60812 */ /* 0x000fc400078efcff */
[----:B------:R-:W-:Y:S02]  /*4d90*/  ISETP.LT.OR P0, PT, R87, 0x1, P6 ;  /* 0x000000015700780c */ /* 0x000fe40003701670 */
[----:B------:R-:W-:Y:S02]  /*4da0*/  @P2 LOP3.LUT R190, R190, 0x8000000, RZ, 0xfc, !PT ;  /* 0x08000000bebe2812 */ /* 0x000fe400078efcff */
[----:B------:R-:W-:Y:S02]  /*4db0*/  ISETP.GT.AND P6, PT, R30, 0x47, PT ;  /* 0x000000471e00780c */ /* 0x000fe40003fc4270 */
[----:B------:R-:W-:Y:S02]  /*4dc0*/  ISETP.GT.U32.OR P0, PT, R28, 0x6, P0 ;  /* 0x000000061c00780c */ /* 0x000fe40000704470 */
[----:B------:R-:W-:Y:S02]  /*4dd0*/  LOP3.LUT R190, R190, 0xfffbffff, RZ, 0xc0, !PT ;  /* 0xfffbffffbebe7812 */ /* 0x000fe400078ec0ff */
[----:B------:R-:W-:-:S02]  /*4de0*/  SHF.R.S32.HI R128, RZ, 0x1, R127 ;  /* 0x00000001ff807819 */ /* 0x000fc4000001147f */
[----:B------:R-:W-:Y:S02]  /*4df0*/  ISETP.LT.OR P6, PT, R118, 0x1, P6 ;  /* 0x000000017600780c */ /* 0x000fe400037c1670 */
[----:B------:R-:W-:Y:S02]  /*4e00*/  @P1 LOP3.LUT R190, R190, 0x40000, RZ, 0xfc, !PT ;  /* 0x00040000bebe1812 */ /* 0x000fe400078efcff */
[----:B------:R-:W-:Y:S02]  /*4e10*/  LEA.HI R37, R127, R128, RZ, 0x1 ;  /* 0x000000807f257211 */ /* 0x000fe400078f08ff */
[----:B------:R-:W-:Y:S02]  /*4e20*/  SHF.R.S32.HI R127, RZ, 0x1, R40 ;  /* 0x00000001ff7f7819 */ /* 0x000fe40000011428 */
[----:B------:R-:W-:Y:S01]  /*4e30*/  SHF.R.S32.HI R52, RZ, 0x1, R51 ;  /* 0x00000001ff347819 */ /* 0x000fe20000011433 */
[----:B------:R-:W-:Y:S01]  /*4e40*/  IMAD R206, R37, 0x7, R74 ;  /* 0x0000000725ce7824 */ /* 0x000fe200078e024a */
[----:B------:R-:W-:-:S02]  /*4e50*/  SHF.R.S32.HI R57, RZ, 0x1, R56 ;  /* 0x00000001ff397819 */ /* 0x000fc40000011438 */
[C---:B------:R-:W-:Y:S02]  /*4e60*/  ISETP.GT.U32.OR P3, PT, R28.reuse, 0x6, P3 ;  /* 0x000000061c00780c */ /* 0x040fe40001f64470 */
[----:B------:R-:W-:Y:S02]  /*4e70*/  SHF.R.U32.HI R234, RZ, 0x1f, R31 ;  /* 0x0000001fffea7819 */ /* 0x000fe4000001161f */
[----:B------:R-:W-:Y:S02]  /*4e80*/  ISETP.GT.U32.OR P6, PT, R28, 0x6, P6 ;  /* 0x000000061c00780c */ /* 0x000fe400037c4470 */
[----:B------:R-:W-:Y:S02]  /*4e90*/  LOP3.LUT R190, R190, 0xfffffdff, RZ, 0xc0, !PT ;  /* 0xfffffdffbebe7812 */ /* 0x000fe400078ec0ff */
[----:B------:R-:W-:Y:S02]  /*4ea0*/  LEA.HI R40, R40, R127, RZ, 0x1 ;  /* 0x0000007f28287211 */ /* 0x000fe400078f08ff */
[----:B------:R-:W-:-:S02]  /*4eb0*/  LEA.HI R51, R51, R52, RZ, 0x1 ;  /* 0x0000003433337211 */ /* 0x000fc400078f08ff */
[----:B------:R-:W-:Y:S01]  /*4ec0*/  LEA.HI R57, R56, R57, RZ, 0x1 ;  /* 0x0000003938397211 */ /* 0x000fe200078f08ff */
[----:B------:R-:W-:Y:S01]  /*4ed0*/  IMAD R207, R40, 0x7, R69 ;  /* 0x0000000728cf7824 */ /* 0x000fe200078e0245 */
[----:B------:R-:W-:Y:S01]  /*4ee0*/  LEA.HI.SX32 R31, R31, R234, 0x1e ;  /* 0x000000ea1f1f7211 */ /* 0x000fe200078ff2ff */
[----:B------:R-:W-:Y:S01]  /*4ef0*/  IMAD R234, R61, 0x7, R110 ;  /* 0x000000073dea7824 */ /* 0x000fe200078e026e */
[----:B------:R-:W-:Y:S01]  /*4f00*/  SHF.R.S32.HI R59, RZ, 0x1, R58 ;  /* 0x00000001ff3b7819 */ /* 0x000fe2000001143a */
[----:B------:R-:W-:Y:S01]  /*4f10*/  IMAD R236, R51, 0x7, R112 ;  /* 0x0000000733ec7824 */ /* 0x000fe200078e0270 */
[----:B------:R-:W-:Y:S01]  /*4f20*/  SHF.R.S32.HI R127, RZ, 0x1, R60 ;  /* 0x00000001ff7f7819 */ /* 0x000fe2000001143c */
[----:B------:R-:W-:Y:S01]  /*4f30*/  IMAD R31, R31, -0x7, R0 ;  /* 0xfffffff91f1f7824 */ /* 0x000fe200078e0200 */
[----:B------:R-:W-:Y:S01]  /*4f40*/  SHF.R.S32.HI R56, RZ, 0x1, R55 ;  /* 0x00000001ff387819 */ /* 0x000fe20000011437 */
[----:B------:R-:W-:Y:S01]  /*4f50*/  IMAD R238, R57, 0x7, R114 ;  /* 0x0000000739ee7824 */ /* 0x000fe200078e0272 */
[----:B------:R-:W-:-:S02]  /*4f60*/  SHF.R.U32.HI R52, RZ, 0x1f, R29 ;  /* 0x0000001fff347819 */ /* 0x000fc4000001161d */
[----:B------:R-:W-:Y:S02]  /*4f70*/  @P0 LOP3.LUT R190, R190, 0x200, RZ, 0xfc, !PT ;  /* 0x00000200bebe0812 */ /* 0x000fe400078efcff */
[----:B------:R-:W-:Y:S02]  /*4f80*/  LEA.HI R58, R58, R59, RZ, 0x1 ;  /* 0x0000003b3a3a7211 */ /* 0x000fe400078f08ff */
[----:B------:R-:W-:Y:S02]  /*4f90*/  LEA.HI R127, R60, R127, RZ, 0x1 ;  /* 0x0000007f3c7f7211 */ /* 0x000fe400078f08ff */
[----:B------:R-:W-:Y:S01]  /*4fa0*/  LEA.HI R56, R55, R56, RZ, 0x1 ;  /* 0x0000003837387211 */ /* 0x000fe200078f08ff */
[----:B------:R-:W-:Y:S01]  /*4fb0*/  IMAD R239, R58, 0x7, R115 ;  /* 0x000000073aef7824 */ /* 0x000fe200078e0273 */
[----:B------:R-:W-:Y:S01]  /*4fc0*/  LEA.HI.SX32 R52, R29, R52, 0x1e ;  /* 0x000000341d347211 */ /* 0x000fe200078ff2ff */
[----:B------:R-:W-:Y:S01]  /*4fd0*/  IMAD R240, R127, 0x7, R116 ;  /* 0x000000077ff07824 */ /* 0x000fe200078e0274 */
[----:B------:R-:W-:Y:S01]  /*4fe0*/  LOP3.LUT R182, R182, 0xffffffef, RZ, 0xc0, !PT ;  /* 0xffffffefb6b67812 */ /* 0x000fe200078ec0ff */
[----:B------:R-:W-:Y:S01]  /*4ff0*/  IMAD R241, R56, 0x7, R117 ;  /* 0x0000000738f17824 */ /* 0x000fe200078e0275 */
[----:B------:R-:W-:Y:S01]  /*5000*/  IADD3 R136, R136, -0x9, RZ ;  /* 0xfffffff788887810 */ /* 0x000fe20007ffe0ff */
[----:B------:R-:W-:Y:S01]  /*5010*/  IMAD R242, R52, 0x9, R31 ;  /* 0x0000000934f27824 */ /* 0x000fe200078e021f */
[----:B------:R-:W-:-:S02]  /*5020*/  IADD3 R155, R155, -0x9, RZ ;  /* 0xfffffff79b9b7810 */ /* 0x000fc40007ffe0ff */
[----:B------:R-:W-:Y:S02]  /*5030*/  LOP3.LUT R190, R190, 0xfffffffe, RZ, 0xc0, !PT ;  /* 0xfffffffebebe7812 */ /* 0x000fe400078ec0ff */
[----:B------:R-:W-:Y:S02]  /*5040*/  @P3 LOP3.LUT R182, R182, 0x10, RZ, 0xfc, !PT ;  /* 0x00000010b6b63812 */ /* 0x000fe400078efcff */
[----:B------:R-:W-:Y:S02]  /*5050*/  ISETP.GT.U32.OR P4, PT, R136, 0x3e, P4 ;  /* 0x0000003e8800780c */ /* 0x000fe40002784470 */
[----:B------:R-:W-:Y:S02]  /*5060*/  ISETP.GT.U32.OR P5, PT, R155, 0x3e, P5 ;  /* 0x0000003e9b00780c */ /* 0x000fe40002fa4470 */
[----:B------:R-:W-:Y:S02]  /*5070*/  ISETP.NE.AND P3, PT, R53, RZ, PT ;  /* 0x000000ff3500720c */ /* 0x000fe40003f65270 */
[----:B------:R-:W-:-:S02]  /*5080*/  ISETP.NE.AND P2, PT, R49, RZ, PT ;  /* 0x000000ff3100720c */ /* 0x000fc40003f45270 */
[----:B------:R-:W-:Y:S02]  /*5090*/  ISETP.NE.AND P1, PT, R126, RZ, PT ;  /* 0x000000ff7e00720c */ /* 0x000fe40003f25270 */
[----:B------:R-:W-:Y:S02]  /*50a0*/  ISETP.NE.AND P0, PT, R122, RZ, PT ;  /* 0x000000ff7a00720c */ /* 0x000fe40003f05270 */
[----:B------:R-:W-:-:S02]  /*50b0*/  @P6 LOP3.LUT R190, R190, 0x1, RZ, 0xfc, !PT ;  /* 0x00000001bebe6812 */ /* 0x000fc400078efcff */
.L_x_6:
[----:B------:R-:W2:Y:S01]  /*50c0*/  LDL R28, [R1] ;  /* 0x00000000011c7983 */ /* 0x000ea20000100800 */
[----:B------:R-:W-:Y:S01]  /*50d0*/  P2R R48, PR, RZ, 0x10 ;  /* 0x00000010ff307803 */ /* 0x000fe20000000000 */
[----:B------:R-:W-:Y:S01]  /*50e0*/  IMAD.MOV.U32 R39, RZ, RZ, RZ ;  /* 0x000000ffff277224 */ /* 0x000fe200078e00ff */
[C---:B------:R-:W-:Y:S02]  /*50f0*/  LOP3.LUT P4, RZ, R182.reuse, 0x2000, RZ, 0xc0, !PT ;  /* 0x00002000b6ff7812 */ /* 0x040fe4000788c0ff */
[----:B------:R-:W-:Y:S01]  /*5100*/  P2R R52, PR, RZ, 0x1 ;  /* 0x00000001ff347803 */ /* 0x000fe20000000000 */
[----:B------:R-:W-:Y:S01]  /*5110*/  IMAD.MOV.U32 R41, RZ, RZ, RZ ;  /* 0x000000ffff297224 */ /* 0x000fe200078e00ff */
[----:B------:R-:W-:-:S02]  /*5120*/  LOP3.LUT P0, RZ, R182, 0x800, RZ, 0xc0, !PT ;  /* 0x00000800b6ff7812 */ /* 0x000fc4000780c0ff */
[----:B------:R-:W-:Y:S02]  /*5130*/  P2R R44, PR, RZ, 0x8 ;  /* 0x00000008ff2c7803 */ /* 0x000fe40000000000 */
[C---:B------:R-:W-:Y:S02]  /*5140*/  LOP3.LUT P3, RZ, R182.reuse, 0x1000, RZ, 0xc0, !PT ;  /* 0x00001000b6ff7812 */ /* 0x040fe4000786c0ff */
[----:B------:R-:W-:Y:S02]  /*5150*/  P2R R50, PR, RZ, 0x20 ;  /* 0x00000020ff327803 */ /* 0x000fe40000000000 */
[C---:B------:R-:W-:Y:S01]  /*5160*/  LOP3.LUT P5, RZ, R182.reuse, 0x80, RZ, 0xc0, !PT ;  /* 0x00000080b6ff7812 */ /* 0x040fe200078ac0ff */
[----:B------:R-:W-:Y:S01]  /*5170*/  @!P4 IMAD.MOV.U32 R29, RZ, RZ, 0x4 ;  /* 0x00000004ff1dc424 */ /* 0x000fe200078e00ff */
[----:B------:R-:W-:Y:S01]  /*5180*/  P2R R46, PR, RZ, 0x4 ;  /* 0x00000004ff2e7803 */ /* 0x000fe20000000000 */
[----:B------:R-:W-:Y:S01]  /*5190*/  IMAD.MOV.U32 R47, RZ, RZ, RZ ;  /* 0x000000ffff2f7224 */ /* 0x000fe200078e00ff */
[----:B------:R-:W-:Y:S01]  /*51a0*/  P2R R54, PR, RZ, 0x2 ;  /* 0x00000002ff367803 */ /* 0x000fe20000000000 */
[C---:B------:R-:W-:Y:S01]  /*51b0*/  @!P0 IMAD R32, R243.reuse, 0xc40, R202 ;  /* 0x00000c40f3208824 */ /* 0x040fe200078e02ca */
[C---:B------:R-:W-:Y:S01]  /*51c0*/  LOP3.LUT P2, RZ, R182.reuse, 0x400, RZ, 0xc0, !PT ;  /* 0x00000400b6ff7812 */ /* 0x040fe2000784c0ff */
[----:B------:R-:W-:Y:S01]  /*51d0*/  @!P0 IMAD.MOV.U32 R37, RZ, RZ, 0x4 ;  /* 0x00000004ff258424 */ /* 0x000fe200078e00ff */
[C---:B------:R-:W-:Y:S01]  /*51e0*/  LOP3.LUT P1, RZ, R182.reuse, 0x200, RZ, 0xc0, !PT ;  /* 0x00000200b6ff7812 */ /* 0x040fe2000782c0ff */
[----:B------:R-:W-:Y:S01]  /*51f0*/  @!P3 IMAD.MOV.U32 R31, RZ, RZ, 0x4 ;  /* 0x00000004ff1fb424 */ /* 0x000fe200078e00ff */
[----:B------:R-:W-:Y:S01]  /*5200*/  LOP3.LUT P6, RZ, R182, 0x100, RZ, 0xc0, !PT ;  /* 0x00000100b6ff7812 */ /* 0x000fe200078cc0ff */
[----:B------:R-:W-:-:S02]  /*5210*/  @!P3 IMAD R30, R243, 0xc40, R252 ;  /* 0x00000c40f31eb824 */ /* 0x000fc400078e02fc */
[----:B------:R-:W-:Y:S02]  /*5220*/  @!P5 IMAD R36, R243, 0xc40, R220 ;  /* 0x00000c40f324d824 */ /* 0x000fe400078e02dc */
[----:B------:R-:W-:Y:S02]  /*5230*/  @!P5 IMAD.MOV.U32 R55, RZ, RZ, 0x4 ;  /* 0x00000004ff37d424 */ /* 0x000fe400078e00ff */
[----:B------:R-:W-:-:S04]  /*5240*/  @!P3 IMAD.WIDE R30, R30, R31, c[0x0][0x160] ;  /* 0x000058001e1eb625 */ /* 0x000fc800078e021f */
[----:B------:R-:W-:Y:S01]  /*5250*/  @!P2 IMAD R33, R243, 0xc40, R196 ;  /* 0x00000c40f321a824 */ /* 0x000fe200078e02c4 */
[----:B------:R0:W3:Y:S01]  /*5260*/  @!P3 LDG.E.CONSTANT R41, [R30.64] ;  /* 0x000000041e29b981 */ /* 0x0000e2000c1e9900 */
[----:B------:R-:W-:Y:S02]  /*5270*/  @!P2 IMAD.MOV.U32 R38, RZ, RZ, 0x4 ;  /* 0x00000004ff26a424 */ /* 0x000fe400078e00ff */
[----:B------:R-:W-:Y:S02]  /*5280*/  IMAD.MOV.U32 R51, RZ, RZ, RZ ;  /* 0x000000ffff337224 */ /* 0x000fe400078e00ff */
[----:B------:R-:W-:Y:S02]  /*5290*/  IMAD.MOV.U32 R43, RZ, RZ, RZ ;  /* 0x000000ffff2b7224 */ /* 0x000fe400078e00ff */
[----:B------:R-:W-:Y:S02]  /*52a0*/  IMAD.MOV.U32 R45, RZ, RZ, RZ ;  /* 0x000000ffff2d7224 */ /* 0x000fe400078e00ff */
[----:B------:R-:W-:-:S02]  /*52b0*/  IMAD.MOV.U32 R61, RZ, RZ, RZ ;  /* 0x000000ffff3d7224 */ /* 0x000fc400078e00ff */
[----:B------:R-:W-:Y:S02]  /*52c0*/  IMAD.MOV.U32 R59, RZ, RZ, RZ ;  /* 0x000000ffff3b7224 */ /* 0x000fe400078e00ff */
[----:B------:R-:W-:Y:S02]  /*52d0*/  IMAD.MOV.U32 R71, RZ, RZ, RZ ;  /* 0x000000ffff477224 */ /* 0x000fe400078e00ff */
        /* <DEDUP_REMOVED lines=12> */
[----:B------:R-:W-:Y:S01]  /*53a0*/  IMAD.MOV.U32 R123, RZ, RZ, RZ ;  /* 0x000000ffff7b7224 */ /* 0x000fe200078e00ff */
[----:B------:R-:W-:Y:S01]  /*53b0*/  HFMA2.MMA R133, -RZ, RZ, 0, 0 ;  /* 0x00000000ff857435 */ /* 0x000fe200000001ff */
[----:B------:R-:W-:Y:S01]  /*53c0*/  @!P1 IMAD R34, R243, 0xc40, R208 ;  /* 0x00000c40f3229824 */ /* 0x000fe200078e02d0 */
[----:B------:R-:W-:Y:S06]  /*53d0*/  BAR.SYNC 0x0 ;  /* 0x0000000000007b1d */ /* 0x000fec0000000000 */
[----:B------:R-:W-:-:S02]  /*53e0*/  @!P1 IMAD.MOV.U32 R53, RZ, RZ, 0x4 ;  /* 0x00000004ff359424 */ /* 0x000fc400078e00ff */
[----:B------:R-:W-:Y:S02]  /*53f0*/  @!P6 IMAD R35, R243, 0xc40, R214 ;  /* 0x00000c40f323e824 */ /* 0x000fe400078e02d6 */
[----:B------:R-:W-:Y:S02]  /*5400*/  @!P6 IMAD.MOV.U32 R40, RZ, RZ, 0x4 ;  /* 0x00000004ff28e424 */ /* 0x000fe400078e00ff */
[----:B0-----:R-:W-:-:S05]  /*5410*/  @!P2 IMAD.WIDE R30, R33, R38, c[0x0][0x160] ;  /* 0x00005800211ea625 */ /* 0x001fca00078e0226 */
[----:B------:R0:W4:Y:S01]  /*5420*/  @!P2 LDG.E.CONSTANT R43, [R30.64] ;  /* 0x000000041e2ba981 */ /* 0x000122000c1e9900 */
[----:B------:R-:W-:-:S13]  /*5430*/  LOP3.LUT P3, RZ, R190, 0x80000000, RZ, 0xc0, !PT ;  /* 0x80000000beff7812 */ /* 0x000fda000786c0ff */
[----:B------:R-:W-:Y:S01]  /*5440*/  @!P3 IMAD.MOV.U32 R79, RZ, RZ, 0x4 ;  /* 0x00000004ff4fb424 */ /* 0x000fe200078e00ff */
[----:B------:R-:W-:Y:S01]  /*5450*/  LOP3.LUT P2, RZ, R190, 0x40000000, RZ, 0xc0, !PT ;  /* 0x40000000beff7812 */ /* 0x000fe2000784c0ff */
[----:B--2---:R-:W-:-:S04]  /*5460*/  @!P4 IMAD R28, R243, 0xc40, R28 ;  /* 0x00000c40f31cc824 */ /* 0x004fc800078e021c */
[----:B------:R-:W-:-:S05]  /*5470*/  @!P4 IMAD.WIDE R28, R28, R29, c[0x0][0x160] ;  /* 0x000058001c1cc625 */ /* 0x000fca00078e021d */
[----:B------:R1:W2:Y:S01]  /*5480*/  @!P4 LDG.E.CONSTANT R39, [R28.64] ;  /* 0x000000041c27c981 */ /* 0x0002a2000c1e9900 */
[----:B------:R-:W-:-:S04]  /*5490*/  LOP3.LUT P4, RZ, R182, 0x1, RZ, 0xc0, !PT ;  /* 0x00000001b6ff7812 */ /* 0x000fc8000788c0ff */
[----:B------:R-:W-:Y:S01]  /*54a0*/  P2R R56, PR, RZ, 0x10 ;  /* 0x00000010ff387803 */ /* 0x000fe20000000000 */
[----:B-1----:R-:W-:Y:S01]  /*54b0*/  @!P0 IMAD.WIDE R28, R32, R37, c[0x0][0x160] ;  /* 0x00005800201c8625 */ /* 0x002fe200078e0225 */
[----:B------:R-:W-:-:S04]  /*54c0*/  LOP3.LUT P4, RZ, R182, 0x40, RZ, 0xc0, !PT ;  /* 0x00000040b6ff7812 */ /* 0x000fc8000788c0ff */
[----:B------:R1:W5:Y:S01]  /*54d0*/  @!P0 LDG.E.CONSTANT R47, [R28.64] ;  /* 0x000000041c2f8981 */ /* 0x000362000c1e9900 */
[----:B------:R-:W-:Y:S01]  /*54e0*/  LOP3.LUT P0, RZ, R182, 0x20, RZ, 0xc0, !PT ;  /* 0x00000020b6ff7812 */ /* 0x000fe2000780c0ff */
[----:B------:R-:W-:-:S04]  /*54f0*/  @!P5 IMAD.WIDE R36, R36, R55, c[0x0][0x160] ;  /* 0x000058002424d625 */ /* 0x000fc800078e0237 */
[----:B------:R-:W-:Y:S01]  /*5500*/  @!P1 IMAD.WIDE R32, R34, R53, c[0x0][0x160] ;  /* 0x0000580022209625 */ /* 0x000fe200078e0235 */
[----:B------:R0:W2:Y:S01]  /*5510*/  @!P5 LDG.E.CONSTANT R51, [R36.64] ;  /* 0x000000042433d981 */ /* 0x0000a2000c1e9900 */
[----:B------:R-:W-:Y:S02]  /*5520*/  LOP3.LUT P5, RZ, R182, 0x4, RZ, 0xc0, !PT ;  /* 0x00000004b6ff7812 */ /* 0x000fe400078ac0ff */
[----:B------:R-:W-:Y:S01]  /*5530*/  @!P6 IMAD.WIDE R34, R35, R40, c[0x0][0x160] ;  /* 0x000058002322e625 */ /* 0x000fe200078e0228 */
[----:B------:R0:W2:Y:S03]  /*5540*/  @!P1 LDG.E.CONSTANT R45, [R32.64] ;  /* 0x00000004202d9981 */ /* 0x0000a6000c1e9900 */
[----:B------:R-:W-:Y:S02]  /*5550*/  @!P4 IMAD R38, R243, 0xc40, R236 ;  /* 0x00000c40f326c824 */ /* 0x000fe400078e02ec */
[----:B------:R-:W-:-:S02]  /*5560*/  @!P4 IMAD.MOV.U32 R65, RZ, RZ, 0x4 ;  /* 0x00000004ff41c424 */ /* 0x000fc400078e00ff */
[----:B------:R-:W-:Y:S02]  /*5570*/  @!P0 IMAD R40, R243, 0xc40, R226 ;  /* 0x00000c40f3288824 */ /* 0x000fe400078e02e2 */
[----:B------:R-:W-:Y:S01]  /*5580*/  @!P0 IMAD.MOV.U32 R67, RZ, RZ, 0x4 ;  /* 0x00000004ff438424 */ /* 0x000fe200078e00ff */
[----:B------:R-:W-:Y:S01]  /*5590*/  LOP3.LUT P1, RZ, R182, 0x2, RZ, 0xc0, !PT ;  /* 0x00000002b6ff7812 */ /* 0x000fe2000782c0ff */
[----:B------:R-:W-:Y:S01]  /*55a0*/  IMAD.MOV.U32 R55, RZ, RZ, RZ ;  /* 0x000000ffff377224 */ /* 0x000fe200078e00ff */
[----:B------:R3:W2:Y:S01]  /*55b0*/  @!P6 LDG.E.CONSTANT R49, [R34.64] ;  /* 0x000000042231e981 */ /* 0x0006a2000c1e9900 */
[----:B------:R-:W-:Y:S02]  /*55c0*/  IMAD.MOV.U32 R53, RZ, RZ, RZ ;  /* 0x000000ffff357224 */ /* 0x000fe400078e00ff */
[----:B-1----:R-:W-:-:S04]  /*55d0*/  @!P4 IMAD.WIDE R28, R38, R65, c[0x0][0x160] ;  /* 0x00005800261cc625 */ /* 0x002fc800078e0241 */
[----:B0-----:R-:W-:Y:S01]  /*55e0*/  @!P0 IMAD.WIDE R30, R40, R67, c[0x0][0x160] ;  /* 0x00005800281e8625 */ /* 0x001fe200078e0243 */
[----:B------:R-:W-:Y:S01]  /*55f0*/  P2R R58, PR, RZ, 0x2 ;  /* 0x00000002ff3a7803 */ /* 0x000fe20000000000 */
[----:B------:R0:W2:Y:S01]  /*5600*/  @!P4 LDG.E.CONSTANT R55, [R28.64] ;  /* 0x000000041c37c981 */ /* 0x0000a2000c1e9900 */
[----:B------:R-:W-:Y:S02]  /*5610*/  LOP3.LUT P1, RZ, R182, 0x10, RZ, 0xc0, !PT ;  /* 0x00000010b6ff7812 */ /* 0x000fe4000782c0ff */
[----:B------:R-:W-:Y:S01]  /*5620*/  ISETP.NE.AND P4, PT, R56, RZ, PT ;  /* 0x000000ff3800720c */ /* 0x000fe20003f85270 */
[----:B------:R1:W2:Y:S01]  /*5630*/  @!P0 LDG.E.CONSTANT R53, [R30.64] ;  /* 0x000000041e358981 */ /* 0x0002a2000c1e9900 */
[----:B------:R-:W-:Y:S01]  /*5640*/  LOP3.LUT P0, RZ, R190, 0x20000000, RZ, 0xc0, !PT ;  /* 0x20000000beff7812 */ /* 0x000fe2000780c0ff */
[----:B------:R-:W-:Y:S02]  /*5650*/  @!P5 IMAD R36, R243, 0xc40, R203 ;  /* 0x00000c40f324d824 */ /* 0x000fe400078e02cb */
[----:B------:R-:W-:-:S04]  /*5660*/  @!P5 IMAD.MOV.U32 R37, RZ, RZ, 0x4 ;  /* 0x00000004ff25d424 */ /* 0x000fc800078e00ff */
[----:B------:R-:W-:-:S04]  /*5670*/  @!P5 IMAD.WIDE R36, R36, R37, c[0x0][0x160] ;  /* 0x000058002424d625 */ /* 0x000fc800078e0225 */
[C---:B------:R-:W-:Y:S01]  /*5680*/  @!P1 IMAD R42, R243.reuse, 0xc40, R191 ;  /* 0x00000c40f32a9824 */ /* 0x040fe200078e02bf */
[----:B------:R0:W2:Y:S01]  /*5690*/  @!P5 LDG.E.CONSTANT R61, [R36.64] ;  /* 0x00000004243dd981 */ /* 0x0000a2000c1e9900 */
[----:B------:R-:W-:Y:S02]  /*56a0*/  @!P1 IMAD.MOV.U32 R69, RZ, RZ, 0x4 ;  /* 0x00000004ff459424 */ /* 0x000fe400078e00ff */
[----:B------:R-:W-:Y:S02]  /*56b0*/  @!P4 IMAD R40, R243, 0xc40, R209 ;  /* 0x00000c40f328c824 */ /* 0x000fe400078e02d1 */
[----:B------:R-:W-:Y:S02]  /*56c0*/  @!P4 IMAD.MOV.U32 R77, RZ, RZ, 0x4 ;  /* 0x00000004ff4dc424 */ /* 0x000fe400078e00ff */
[----:B------:R-:W-:-:S04]  /*56d0*/  @!P1 IMAD.WIDE R32, R42, R69, c[0x0][0x160] ;  /* 0x000058002a209625 */ /* 0x000fc800078e0245 */
[----:B0-----:R-:W-:Y:S01]  /*56e0*/  @!P0 IMAD R36, R243, 0xc40, R237 ;  /* 0x00000c40f3248824 */ /* 0x001fe200078e02ed */
[----:B------:R0:W2:Y:S01]  /*56f0*/  @!P1 LDG.E.CONSTANT R59, [R32.64] ;  /* 0x00000004203b9981 */ /* 0x0000a2000c1e9900 */
[----:B------:R-:W-:Y:S02]  /*5700*/  @!P0 IMAD.MOV.U32 R37, RZ, RZ, 0x4 ;  /* 0x00000004ff258424 */ /* 0x000fe400078e00ff */
[----:B------:R-:W-:Y:S02]  /*5710*/  IMAD.MOV.U32 R65, RZ, RZ, RZ ;  /* 0x000000ffff417224 */ /* 0x000fe400078e00ff */
[----:B-1----:R-:W-:-:S04]  /*5720*/  @!P4 IMAD.WIDE R30, R40, R77, c[0x0][0x160] ;  /* 0x00005800281ec625 */ /* 0x002fc800078e024d */
[----:B------:R-:W-:Y:S01]  /*5730*/  @!P0 IMAD.WIDE R36, R36, R37, c[0x0][0x160] ;  /* 0x0000580024248625 */ /* 0x000fe200078e0225 */
[----:B------:R-:W-:Y:S01]  /*5740*/  ISETP.NE.AND P1, PT, R58, RZ, PT ;  /* 0x000000ff3a00720c */ /* 0x000fe20003f25270 */
[----:B------:R1:W2:Y:S01]  /*5750*/  @!P4 LDG.E.CONSTANT R71, [R30.64] ;  /* 0x000000041e47c981 */ /* 0x0002a2000c1e9900 */
[C---:B------:R-:W-:Y:S01]  /*5760*/  LOP3.LUT P4, RZ, R190.reuse, 0x400000, RZ, 0xc0, !PT ;  /* 0x00400000beff7812 */ /* 0x040fe2000788c0ff */
[----:B------:R-:W-:Y:S02]  /*5770*/  @!P3 IMAD R42, R243, 0xc40, R215 ;  /* 0x00000c40f32ab824 */ /* 0x000fe400078e02d7 */
[----:B------:R1:W2:Y:S01]  /*5780*/  @!P0 LDG.E.CONSTANT R65, [R36.64] ;  /* 0x0000000424418981 */ /* 0x0002a2000c1e9900 */
[----:B------:R-:W-:Y:S01]  /*5790*/  LOP3.LUT P0, RZ, R190, 0x800000, RZ, 0xc0, !PT ;  /* 0x00800000beff7812 */ /* 0x000fe2000780c0ff */
[----:B------:R-:W-:Y:S01]  /*57a0*/  IMAD.MOV.U32 R69, RZ, RZ, RZ ;  /* 0x000000ffff457224 */ /* 0x000fe200078e00ff */
[----:B------:R-:W-:Y:S01]  /*57b0*/  P2R R56, PR, RZ, 0x10 ;  /* 0x00000010ff387803 */ /* 0x000fe20000000000 */
[----:B0-----:R-:W-:Y:S01]  /*57c0*/  @!P3 IMAD.WIDE R32, R42, R79, c[0x0][0x160] ;  /* 0x000058002a20b625 */ /* 0x001fe200078e024f */
[----:B------:R-:W-:-:S02]  /*57d0*/  P2R R58, PR, RZ, 0x1 ;  /* 0x00000001ff3a7803 */ /* 0x000fc40000000000 */
[C---:B------:R-:W-:Y:S02]  /*57e0*/  LOP3.LUT P0, RZ, R190.reuse, 0x4000000, RZ, 0xc0, !PT ;  /* 0x04000000beff7812 */ /* 0x040fe4000780c0ff */
[----:B------:R-:W-:Y:S01]  /*57f0*/  LOP3.LUT P4, RZ, R190, 0x10000000, RZ, 0xc0, !PT ;  /* 0x10000000beff7812 */ /* 0x000fe2000788c0ff */
[----:B------:R0:W2:Y:S01]  /*5800*/  @!P3 LDG.E.CONSTANT R69, [R32.64] ;  /* 0x000000042045b981 */ /* 0x0000a2000c1e9900 */
[----:B------:R-:W-:Y:S01]  /*5810*/  LOP3.LUT P6, RZ, R182, 0x8, RZ, 0xc0, !PT ;  /* 0x00000008b6ff7812 */ /* 0x000fe200078cc0ff */
[----:B------:R-:W-:Y:S01]  /*5820*/  @!P1 IMAD R38, R243, 0xc40, R197 ;  /* 0x00000c40f3269824 */ /* 0x000fe200078e02c5 */
[----:B------:R-:W-:Y:S01]  /*5830*/  LOP3.LUT P3, RZ, R190, 0x200000, RZ, 0xc0, !PT ;  /* 0x00200000beff7812 */ /* 0x000fe2000786c0ff */
[----:B------:R-:W-:-:S04]  /*5840*/  @!P1 IMAD.MOV.U32 R75, RZ, RZ, 0x4 ;  /* 0x00000004ff4b9424 */ /* 0x000fc800078e00ff */
[----:B------:R-:W-:-:S04]  /*5850*/  @!P1 IMAD.WIDE R28, R38, R75, c[0x0][0x160] ;  /* 0x00005800261c9625 */ /* 0x000fc800078e024b */
[C---:B------:R-:W-:Y:S01]  /*5860*/  @!P4 IMAD R38, R243.reuse, 0xc40, R227 ;  /* 0x00000c40f326c824 */ /* 0x040fe200078e02e3 */
[----:B------:R0:W2:Y:S01]  /*5870*/  @!P1 LDG.E.CONSTANT R73, [R28.64] ;  /* 0x000000041c499981 */ /* 0x0000a2000c1e9900 */
[----:B------:R-:W-:Y:S02]  /*5880*/  @!P4 IMAD.MOV.U32 R85, RZ, RZ, 0x4 ;  /* 0x00000004ff55c424 */ /* 0x000fe400078e00ff */
[C---:B------:R-:W-:Y:S02]  /*5890*/  @!P0 IMAD R42, R243.reuse, 0xc40, R232 ;  /* 0x00000c40f32a8824 */ /* 0x040fe400078e02e8 */
[----:B------:R-:W-:Y:S02]  /*58a0*/  @!P0 IMAD.MOV.U32 R89, RZ, RZ, 0x4 ;  /* 0x00000004ff598424 */ /* 0x000fe400078e00ff */
[----:B---3--:R-:W-:Y:S02]  /*58b0*/  @!P6 IMAD R34, R243, 0xc40, R231 ;  /* 0x00000c40f322e824 */ /* 0x008fe400078e02e7 */
[----:B------:R-:W-:Y:S01]  /*58c0*/  @!P6 IMAD.MOV.U32 R35, RZ, RZ, 0x4 ;  /* 0x00000004ff23e424 */ /* 0x000fe200078e00ff */
[----:B------:R-:W-:Y:S01]  /*58d0*/  LOP3.LUT P1, RZ, R190, 0x8000000, RZ, 0xc0, !PT ;  /* 0x08000000beff7812 */ /* 0x000fe2000782c0ff */
[----:B------:R-:W-:-:S02]  /*58e0*/  IMAD.MOV.U32 R79, RZ, RZ, RZ ;  /* 0x000000ffff4f7224 */ /* 0x000fc400078e00ff */
[----:B0-----:R-:W-:-:S04]  /*58f0*/  @!P4 IMAD.WIDE R28, R38, R85, c[0x0][0x160] ;  /* 0x00005800261cc625 */ /* 0x001fc800078e0255 */
[----:B------:R-:W-:Y:S01]  /*5900*/  @!P0 IMAD.WIDE R32, R42, R89, c[0x0][0x160] ;  /* 0x000058002a208625 */ /* 0x000fe200078e0259 */
[----:B------:R0:W3:Y:S03]  /*5910*/  @!P4 LDG.E.CONSTANT R83, [R28.64] ;  /* 0x000000041c53c981 */ /* 0x0000e6000c1e9900 */
[----:B------:R-:W-:Y:S01]  /*5920*/  @!P6 IMAD.WIDE R34, R34, R35, c[0x0][0x160] ;  /* 0x000058002222e625 */ /* 0x000fe200078e0223 */
[----:B------:R0:W2:Y:S03]  /*5930*/  @!P0 LDG.E.CONSTANT R79, [R32.64] ;  /* 0x00000004204f8981 */ /* 0x0000a6000c1e9900 */
[----:B------:R-:W-:Y:S01]  /*5940*/  @!P3 IMAD R42, R243, 0xc40, R221 ;  /* 0x00000c40f32ab824 */ /* 0x000fe200078e02dd */
[----:B------:R1:W2:Y:S01]  /*5950*/  @!P6 LDG.E.CONSTANT R57, [R34.64] ;  /* 0x000000042239e981 */ /* 0x0002a2000c1e9900 */
[----:B------:R-:W-:Y:S01]  /*5960*/  @!P3 IMAD.MOV.U32 R99, RZ, RZ, 0x4 ;  /* 0x00000004ff63b424 */ /* 0x000fe200078e00ff */
[----:B------:R-:W-:Y:S01]  /*5970*/  HFMA2.MMA R67, -RZ, RZ, 0, 0 ;  /* 0x00000000ff437435 */ /* 0x000fe200000001ff */
[----:B------:R-:W-:Y:S01]  /*5980*/  IMAD.MOV.U32 R89, RZ, RZ, RZ ;  /* 0x000000ffff597224 */ /* 0x000fe200078e00ff */
[----:B------:R-:W-:Y:S01]  /*5990*/  ISETP.NE.AND P4, PT, R56, RZ, PT ;  /* 0x000000ff3800720c */ /* 0x000fe20003f85270 */
[----:B0-----:R-:W-:Y:S01]  /*59a0*/  @!P3 IMAD.WIDE R32, R42, R99, c[0x0][0x160] ;  /* 0x000058002a20b625 */ /* 0x001fe200078e0263 */
[----:B------:R-:W-:-:S03]  /*59b0*/  LOP3.LUT P6, RZ, R190, 0x2000000, RZ, 0xc0, !PT ;  /* 0x02000000beff7812 */ /* 0x000fc600078cc0ff */
[----:B-1----:R-:W-:Y:S01]  /*59c0*/  @!P2 IMAD R34, R243, 0xc40, R225 ;  /* 0x00000c40f322a824 */ /* 0x002fe200078e02e1 */
[----:B------:R-:W-:Y:S01]  /*59d0*/  ISETP.NE.AND P0, PT, R58, RZ, PT ;  /* 0x000000ff3a00720c */ /* 0x000fe20003f05270 */
[----:B------:R-:W-:Y:S01]  /*59e0*/  @!P2 IMAD.MOV.U32 R35, RZ, RZ, 0x4 ;  /* 0x00000004ff23a424 */ /* 0x000fe200078e00ff */
[----:B------:R0:W2:Y:S01]  /*59f0*/  @!P3 LDG.E.CONSTANT R89, [R32.64] ;  /* 0x000000042059b981 */ /* 0x0000a2000c1e9900 */
[----:B------:R-:W-:Y:S02]  /*5a00*/  LOP3.LUT P3, RZ, R190, 0x1000, RZ, 0xc0, !PT ;  /* 0x00001000beff7812 */ /* 0x000fe4000786c0ff */
[----:B------:R-:W-:-:S04]  /*5a10*/  @!P2 IMAD.WIDE R34, R34, R35, c[0x0][0x160] ;  /* 0x000058002222a625 */ /* 0x000fc800078e0223 */
[----:B------:R-:W-:Y:S01]  /*5a20*/  @!P1 IMAD R40, R243, 0xc40, R192 ;  /* 0x00000c40f3289824 */ /* 0x000fe200078e02c0 */
[----:B------:R1:W2:Y:S01]  /*5a30*/  @!P2 LDG.E.CONSTANT R67, [R34.64] ;  /* 0x000000042243a981 */ /* 0x0002a2000c1e9900 */
[----:B------:R-:W-:Y:S01]  /*5a40*/  @!P1 IMAD.MOV.U32 R87, RZ, RZ, 0x4 ;  /* 0x00000004ff579424 */ /* 0x000fe200078e00ff */
[----:B------:R-:W-:Y:S02]  /*5a50*/  P2R R56, PR, RZ, 0x8 ;  /* 0x00000008ff387803 */ /* 0x000fe40000000000 */
[----:B------:R-:W-:Y:S01]  /*5a60*/  LOP3.LUT P2, RZ, R190, 0x100000, RZ, 0xc0, !PT ;  /* 0x00100000beff7812 */ /* 0x000fe2000784c0ff */
[----:B------:R-:W-:Y:S01]  /*5a70*/  @!P1 IMAD.WIDE R30, R40, R87, c[0x0][0x160] ;  /* 0x00005800281e9625 */ /* 0x000fe200078e0257 */
[----:B------:R-:W-:-:S03]  /*5a80*/  LOP3.LUT P3, RZ, R190, 0x40000, RZ, 0xc0, !PT ;  /* 0x00040000beff7812 */ /* 0x000fc6000786c0ff */
[C---:B------:R-:W-:Y:S01]  /*5a90*/  @!P4 IMAD R40, R243.reuse, 0xc40, R216 ;  /* 0x00000c40f328c824 */ /* 0x040fe200078e02d8 */
[----:B------:R0:W2:Y:S01]  /*5aa0*/  @!P1 LDG.E.CONSTANT R81, [R30.64] ;  /* 0x000000041e519981 */ /* 0x0000a2000c1e9900 */
[----:B------:R-:W-:Y:S02]  /*5ab0*/  @!P4 IMAD.MOV.U32 R97, RZ, RZ, 0x4 ;  /* 0x00000004ff61c424 */ /* 0x000fe400078e00ff */
[----:B-1----:R-:W-:Y:S02]  /*5ac0*/  @!P6 IMAD R34, R243, 0xc40, R204 ;  /* 0x00000c40f322e824 */ /* 0x002fe400078e02cc */
[----:B------:R-:W-:Y:S02]  /*5ad0*/  @!P6 IMAD.MOV.U32 R35, RZ, RZ, 0x4 ;  /* 0x00000004ff23e424 */ /* 0x000fe400078e00ff */
[----:B------:R-:W-:Y:S02]  /*5ae0*/  IMAD.MOV.U32 R77, RZ, RZ, RZ ;  /* 0x000000ffff4d7224 */ /* 0x000fe400078e00ff */
[----:B------:R-:W-:-:S04]  /*5af0*/  @!P6 IMAD.WIDE R34, R34, R35, c[0x0][0x160] ;  /* 0x000058002222e625 */ /* 0x000fc800078e0223 */
[----:B0-----:R-:W-:Y:S01]  /*5b00*/  @!P4 IMAD.WIDE R30, R40, R97, c[0x0][0x160] ;  /* 0x00005800281ec625 */ /* 0x001fe200078e0261 */
[----:B------:R0:W2:Y:S03]  /*5b10*/  @!P6 LDG.E.CONSTANT R77, [R34.64] ;  /* 0x00000004224de981 */ /* 0x0000a6000c1e9900 */
[----:B------:R-:W-:Y:S01]  /*5b20*/  @!P0 IMAD R38, R243, 0xc40, R210 ;  /* 0x00000c40f3268824 */ /* 0x000fe200078e02d2 */
[----:B------:R1:W2:Y:S01]  /*5b30*/  @!P4 LDG.E.CONSTANT R91, [R30.64] ;  /* 0x000000041e5bc981 */ /* 0x0002a2000c1e9900 */
[----:B------:R-:W-:Y:S01]  /*5b40*/  @!P0 IMAD.MOV.U32 R95, RZ, RZ, 0x4 ;  /* 0x00000004ff5f8424 */ /* 0x000fe200078e00ff */
[----:B------:R-:W-:Y:S01]  /*5b50*/  LOP3.LUT P4, RZ, R190, 0x2000, RZ, 0xc0, !PT ;  /* 0x00002000beff7812 */ /* 0x000fe2000788c0ff */
[----:B------:R-:W-:Y:S02]  /*5b60*/  @!P3 IMAD.MOV.U32 R105, RZ, RZ, 0x4 ;  /* 0x00000004ff69b424 */ /* 0x000fe400078e00ff */
[----:B------:R-:W-:Y:S01]  /*5b70*/  @!P0 IMAD.WIDE R28, R38, R95, c[0x0][0x160] ;  /* 0x00005800261c8625 */ /* 0x000fe200078e025f */
[----:B------:R-:W-:-:S03]  /*5b80*/  P2R R58, PR, RZ, 0x10 ;  /* 0x00000010ff3a7803 */ /* 0x000fc60000000000 */
[C---:B0-----:R-:W-:Y:S01]  /*5b90*/  @!P2 IMAD R34, R243.reuse, 0xc40, R238 ;  /* 0x00000c40f322a824 */ /* 0x041fe200078e02ee */
[----:B------:R0:W3:Y:S01]  /*5ba0*/  @!P0 LDG.E.CONSTANT R93, [R28.64] ;  /* 0x000000041c5d8981 */ /* 0x0000e2000c1e9900 */
[----:B------:R-:W-:Y:S02]  /*5bb0*/  @!P2 IMAD.MOV.U32 R35, RZ, RZ, 0x4 ;  /* 0x00000004ff23a424 */ /* 0x000fe400078e00ff */
[----:B------:R-:W-:Y:S01]  /*5bc0*/  @!P3 IMAD R38, R243, 0xc40, R193 ;  /* 0x00000c40f326b824 */ /* 0x000fe200078e02c1 */
[C---:B------:R-:W-:Y:S01]  /*5bd0*/  LOP3.LUT P5, RZ, R190.reuse, 0x1000000, RZ, 0xc0, !PT ;  /* 0x01000000beff7812 */ /* 0x040fe200078ac0ff */
[----:B------:R-:W-:Y:S01]  /*5be0*/  IMAD.MOV.U32 R87, RZ, RZ, RZ ;  /* 0x000000ffff577224 */ /* 0x000fe200078e00ff */
[----:B------:R-:W-:Y:S01]  /*5bf0*/  LOP3.LUT P0, RZ, R190, 0x20000, RZ, 0xc0, !PT ;  /* 0x00020000beff7812 */ /* 0x000fe2000780c0ff */
[----:B------:R-:W-:Y:S01]  /*5c00*/  @!P2 IMAD.WIDE R34, R34, R35, c[0x0][0x160] ;  /* 0x000058002222a625 */ /* 0x000fe200078e0223 */
[----:B------:R-:W-:-:S03]  /*5c10*/  LOP3.LUT P4, RZ, R190, 0x10000, RZ, 0xc0, !PT ;  /* 0x00010000beff7812 */ /* 0x000fc6000788c0ff */
[----:B0-----:R-:W-:Y:S01]  /*5c20*/  @!P3 IMAD.WIDE R28, R38, R105, c[0x0][0x160] ;  /* 0x00005800261cb625 */ /* 0x001fe200078e0269 */
[----:B------:R0:W3:Y:S01]  /*5c30*/  @!P2 LDG.E.CONSTANT R87, [R34.64] ;  /* 0x000000042257a981 */ /* 0x0000e2000c1e9900 */
[----:B------:R-:W-:-:S03]  /*5c40*/  LOP3.LUT P2, RZ, R190, 0x800, RZ, 0xc0, !PT ;  /* 0x00000800beff7812 */ /* 0x000fc6000784c0ff */
[----:B------:R0:W3:Y:S01]  /*5c50*/  @!P3 LDG.E.CONSTANT R103, [R28.64] ;  /* 0x000000041c67b981 */ /* 0x0000e2000c1e9900 */
[----:B------:R-:W-:Y:S02]  /*5c60*/  ISETP.NE.AND P3, PT, R56, RZ, PT ;  /* 0x000000ff3800720c */ /* 0x000fe40003f65270 */
[----:B------:R-:W-:Y:S01]  /*5c70*/  LOP3.LUT P1, RZ, R190, 0x80000, RZ, 0xc0, !PT ;  /* 0x00080000beff7812 */ /* 0x000fe2000782c0ff */
[C---:B------:R-:W-:Y:S02]  /*5c80*/  @!P5 IMAD R36, R243.reuse, 0xc40, R198 ;  /* 0x00000c40f324d824 */ /* 0x040fe400078e02c6 */
[----:B------:R-:W-:Y:S02]  /*5c90*/  @!P5 IMAD.MOV.U32 R37, RZ, RZ, 0x4 ;  /* 0x00000004ff25d424 */ /* 0x000fe400078e00ff */
[----:B------:R-:W-:Y:S02]  /*5ca0*/  @!P0 IMAD R40, R243, 0xc40, R233 ;  /* 0x00000c40f3288824 */ /* 0x000fe400078e02e9 */
[----:B------:R-:W-:-:S02]  /*5cb0*/  @!P0 IMAD.MOV.U32 R107, RZ, RZ, 0x4 ;  /* 0x00000004ff6b8424 */ /* 0x000fc400078e00ff */
[----:B------:R-:W-:Y:S02]  /*5cc0*/  @!P4 IMAD R42, R243, 0xc40, R205 ;  /* 0x00000c40f32ac824 */ /* 0x000fe400078e02cd */
[----:B------:R-:W-:Y:S02]  /*5cd0*/  @!P4 IMAD.MOV.U32 R109, RZ, RZ, 0x4 ;  /* 0x00000004ff6dc424 */ /* 0x000fe400078e00ff */
[----:B------:R-:W-:Y:S02]  /*5ce0*/  IMAD.MOV.U32 R75, RZ, RZ, RZ ;  /* 0x000000ffff4b7224 */ /* 0x000fe400078e00ff */
[----:B------:R-:W-:Y:S02]  /*5cf0*/  IMAD.MOV.U32 R99, RZ, RZ, RZ ;  /* 0x000000ffff637224 */ /* 0x000fe400078e00ff */
[----:B------:R-:W-:-:S04]  /*5d00*/  @!P5 IMAD.WIDE R36, R36, R37, c[0x0][0x160] ;  /* 0x000058002424d625 */ /* 0x000fc800078e0225 */
[----:B-1----:R-:W-:Y:S01]  /*5d10*/  @!P0 IMAD.WIDE R30, R40, R107, c[0x0][0x160] ;  /* 0x00005800281e8625 */ /* 0x002fe200078e026b */
[----:B------:R1:W3:Y:S03]  /*5d20*/  @!P5 LDG.E.CONSTANT R75, [R36.64] ;  /* 0x00000004244bd981 */ /* 0x0002e6000c1e9900 */
[----:B------:R-:W-:Y:S01]  /*5d30*/  @!P4 IMAD.WIDE R32, R42, R109, c[0x0][0x160] ;  /* 0x000058002a20c625 */ /* 0x000fe200078e026d */
[----:B------:R0:W3:Y:S03]  /*5d40*/  @!P0 LDG.E.CONSTANT R101, [R30.64] ;  /* 0x000000041e658981 */ /* 0x0000e6000c1e9900 */
[----:B------:R-:W-:Y:S01]  /*5d50*/  @!P3 IMAD R40, R243, 0xc40, R222 ;  /* 0x00000c40f328b824 */ /* 0x000fe200078e02de */
[----:B------:R0:W3:Y:S01]  /*5d60*/  @!P4 LDG.E.CONSTANT R99, [R32.64] ;  /* 0x000000042063c981 */ /* 0x0000e2000c1e9900 */
[----:B------:R-:W-:-:S02]  /*5d70*/  @!P3 IMAD.MOV.U32 R117, RZ, RZ, 0x4 ;  /* 0x00000004ff75b424 */ /* 0x000fc400078e00ff */
[----:B------:R-:W-:Y:S02]  /*5d80*/  @!P2 IMAD R42, R243, 0xc40, R239 ;  /* 0x00000c40f32aa824 */ /* 0x000fe400078e02ef */
[----:B------:R-:W-:Y:S01]  /*5d90*/  @!P2 IMAD.MOV.U32 R119, RZ, RZ, 0x4 ;  /* 0x00000004ff77a424 */ /* 0x000fe200078e00ff */
[C---:B------:R-:W-:Y:S01]  /*5da0*/  LOP3.LUT P5, RZ, R190.reuse, 0x4000, RZ, 0xc0, !PT ;  /* 0x00004000beff7812 */ /* 0x040fe200078ac0ff */
[----:B------:R-:W-:Y:S02]  /*5db0*/  IMAD.MOV.U32 R107, RZ, RZ, RZ ;  /* 0x000000ffff6b7224 */ /* 0x000fe400078e00ff */
[----:B------:R-:W-:Y:S01]  /*5dc0*/  IMAD.MOV.U32 R109, RZ, RZ, RZ ;  /* 0x000000ffff6d7224 */ /* 0x000fe200078e00ff */
[----:B------:R-:W-:Y:S01]  /*5dd0*/  LOP3.LUT P6, RZ, R190, 0x8000, RZ, 0xc0, !PT ;  /* 0x00008000beff7812 */ /* 0x000fe200078cc0ff */
[----:B0-----:R-:W-:-:S04]  /*5de0*/  @!P3 IMAD.WIDE R30, R40, R117, c[0x0][0x160] ;  /* 0x00005800281eb625 */ /* 0x001fc800078e0275 */
[----:B------:R-:W-:-:S04]  /*5df0*/  @!P2 IMAD.WIDE R32, R42, R119, c[0x0][0x160] ;  /* 0x000058002a20a625 */ /* 0x000fc800078e0277 */
[----:B-1----:R-:W-:Y:S02]  /*5e00*/  @!P1 IMAD R36, R243, 0xc40, R228 ;  /* 0x00000c40f3249824 */ /* 0x002fe400078e02e4 */
[----:B------:R-:W-:Y:S01]  /*5e10*/  @!P1 IMAD.MOV.U32 R37, RZ, RZ, 0x4 ;  /* 0x00000004ff259424 */ /* 0x000fe200078e00ff */
[----:B------:R-:W-:Y:S01]  /*5e20*/  ISETP.NE.AND P4, PT, R58, RZ, PT ;  /* 0x000000ff3a00720c */ /* 0x000fe20003f85270 */
[----:B------:R-:W-:Y:S01]  /*5e30*/  IMAD.MOV.U32 R85, RZ, RZ, RZ ;  /* 0x000000ffff557224 */ /* 0x000fe200078e00ff */
[----:B------:R0:W3:Y:S01]  /*5e40*/  @!P3 LDG.E.CONSTANT R107, [R30.64] ;  /* 0x000000041e6bb981 */ /* 0x0000e2000c1e9900 */
[----:B------:R-:W-:Y:S01]  /*5e50*/  @!P1 IMAD.WIDE R36, R36, R37, c[0x0][0x160] ;  /* 0x0000580024249625 */ /* 0x000fe200078e0225 */
[C---:B------:R-:W-:Y:S02]  /*5e60*/  LOP3.LUT P3, RZ, R190.reuse, 0x4, RZ, 0xc0, !PT ;  /* 0x00000004beff7812 */ /* 0x040fe4000786c0ff */
[----:B------:R1:W3:Y:S01]  /*5e70*/  @!P2 LDG.E.CONSTANT R109, [R32.64] ;  /* 0x00000004206da981 */ /* 0x0002e2000c1e9900 */
[----:B------:R-:W-:-:S02]  /*5e80*/  LOP3.LUT P2, RZ, R190, 0x8, RZ, 0xc0, !PT ;  /* 0x00000008beff7812 */ /* 0x000fc4000784c0ff */
[----:B------:R-:W-:Y:S01]  /*5e90*/  P2R R56, PR, RZ, 0x8 ;  /* 0x00000008ff387803 */ /* 0x000fe20000000000 */
[----:B------:R0:W3:Y:S01]  /*5ea0*/  @!P1 LDG.E.CONSTANT R85, [R36.64] ;  /* 0x0000000424559981 */ /* 0x0000e2000c1e9900 */
[----:B------:R-:W-:Y:S02]  /*5eb0*/  P2R R58, PR, RZ, 0x4 ;  /* 0x00000004ff3a7803 */ /* 0x000fe40000000000 */
[C---:B------:R-:W-:Y:S02]  /*5ec0*/  LOP3.LUT P1, RZ, R190.reuse, 0x400, RZ, 0xc0, !PT ;  /* 0x00000400beff7812 */ /* 0x040fe4000782c0ff */
[C---:B------:R-:W-:Y:S02]  /*5ed0*/  LOP3.LUT P0, RZ, R190.reuse, 0x200, RZ, 0xc0, !PT ;  /* 0x00000200beff7812 */ /* 0x040fe4000780c0ff */
[C---:B------:R-:W-:Y:S02]  /*5ee0*/  LOP3.LUT P2, RZ, R190.reuse, 0x80, RZ, 0xc0, !PT ;  /* 0x00000080beff7812 */ /* 0x040fe4000784c0ff */
[----:B------:R-:W-:Y:S01]  /*5ef0*/  LOP3.LUT P3, RZ, R190, 0x100, RZ, 0xc0, !PT ;  /* 0x00000100beff7812 */ /* 0x000fe2000786c0ff */
[----:B------:R-:W-:Y:S01]  /*5f00*/  @!P6 IMAD R34, R243, 0xc40, R199 ;  /* 0x00000c40f322e824 */ /* 0x000fe200078e02c7 */
[----:B0-----:R-:W-:Y:S01]  /*5f10*/  @!P5 MOV R37, 0x4 ;  /* 0x000000040025d802 */ /* 0x001fe20000000f00 */
[----:B------:R-:W-:-:S02]  /*5f20*/  @!P6 IMAD.MOV.U32 R35, RZ, RZ, 0x4 ;  /* 0x00000004ff23e424 */ /* 0x000fc400078e00ff */
[----:B------:R-:W-:Y:S02]  /*5f30*/  @!P5 IMAD R36, R243, 0xc40, R211 ;  /* 0x00000c40f324d824 */ /* 0x000fe400078e02d3 */
[----:B------:R-:W-:Y:S02]  /*5f40*/  IMAD.MOV.U32 R97, RZ, RZ, RZ ;  /* 0x000000ffff617224 */ /* 0x000fe400078e00ff */
[----:B------:R-:W-:Y:S02]  /*5f50*/  IMAD.MOV.U32 R95, RZ, RZ, RZ ;  /* 0x000000ffff5f7224 */ /* 0x000fe400078e00ff */
[----:B------:R-:W-:-:S04]  /*5f60*/  @!P6 IMAD.WIDE R34, R34, R35, c[0x0][0x160] ;  /* 0x000058002222e625 */ /* 0x000fc800078e0223 */
[----:B------:R-:W-:Y:S01]  /*5f70*/  @!P5 IMAD.WIDE R36, R36, R37, c[0x0][0x160] ;  /* 0x000058002424d625 */ /* 0x000fe200078e0225 */
[----:B------:R0:W3:Y:S03]  /*5f80*/  @!P6 LDG.E.CONSTANT R97, [R34.64] ;  /* 0x000000042261e981 */ /* 0x0000e6000c1e9900 */
[----:B------:R-:W-:Y:S01]  /*5f90*/  @!P4 IMAD R38, R243, 0xc40, R217 ;  /* 0x00000c40f326c824 */ /* 0x000fe200078e02d9 */
[----:B------:R1:W3:Y:S01]  /*5fa0*/  @!P5 LDG.E.CONSTANT R95, [R36.64] ;  /* 0x00000004245fd981 */ /* 0x0002e2000c1e9900 */
[----:B------:R-:W-:Y:S02]  /*5fb0*/  @!P4 IMAD.MOV.U32 R115, RZ, RZ, 0x4 ;  /* 0x00000004ff73c424 */ /* 0x000fe400078e00ff */
[----:B------:R-:W-:Y:S02]  /*5fc0*/  IMAD.MOV.U32 R105, RZ, RZ, RZ ;  /* 0x000000ffff697224 */ /* 0x000fe400078e00ff */
[----:B------:R-:W-:Y:S01]  /*5fd0*/  @!P4 IMAD.WIDE R28, R38, R115, c[0x0][0x160] ;  /* 0x00005800261cc625 */ /* 0x000fe200078e0273 */
[----:B------:R-:W-:-:S03]  /*5fe0*/  LOP3.LUT P5, RZ, R190, 0x40, RZ, 0xc0, !PT ;  /* 0x00000040beff7812 */ /* 0x000fc600078ac0ff */
[C---:B0-----:R-:W-:Y:S01]  /*5ff0*/  @!P1 IMAD R34, R243.reuse, 0xc40, R229 ;  /* 0x00000c40f3229824 */ /* 0x041fe200078e02e5 */
[----:B------:R0:W3:Y:S01]  /*6000*/  @!P4 LDG.E.CONSTANT R105, [R28.64] ;  /* 0x000000041c69c981 */ /* 0x0000e2000c1e9900 */
[----:B------:R-:W-:Y:S02]  /*6010*/  @!P1 IMAD.MOV.U32 R35, RZ, RZ, 0x4 ;  /* 0x00000004ff239424 */ /* 0x000fe400078e00ff */
[C---:B-1----:R-:W-:Y:S02]  /*6020*/  @!P0 IMAD R36, R243.reuse, 0xc40, R194 ;  /* 0x00000c40f3248824 */ /* 0x042fe400078e02c2 */
        /* <DEDUP_REMOVED lines=8> */
[----:B------:R-:W-:Y:S01]  /*60b0*/  @!P0 IMAD.WIDE R36, R36, R37, c[0x0][0x160] ;  /* 0x0000580024248625 */ /* 0x000fe200078e0225 */
[----:B------:R1:W3:Y:S03]  /*60c0*/  @!P1 LDG.E.CONSTANT R111, [R34.64] ;  /* 0x00000004226f9981 */ /* 0x0002e6000c1e9900 */
[----:B0-----:R-:W-:Y:S01]  /*60d0*/  @!P3 IMAD.WIDE R28, R38, R125, c[0x0][0x160] ;  /* 0x00005800261cb625 */ /* 0x001fe200078e027d */
[----:B------:R0:W3:Y:S03]  /*60e0*/  @!P0 LDG.E.CONSTANT R113, [R36.64] ;  /* 0x0000000424718981 */ /* 0x0000e6000c1e9900 */
[----:B------:R-:W-:Y:S01]  /*60f0*/  @!P2 IMAD.WIDE R30, R40, R127, c[0x0][0x160] ;  /* 0x00005800281ea625 */ /* 0x000fe200078e027f */
[----:B------:R0:W3:Y:S01]  /*6100*/  @!P3 LDG.E.CONSTANT R115, [R28.64] ;  /* 0x000000041c73b981 */ /* 0x0000e2000c1e9900 */
[----:B------:R-:W-:-:S02]  /*6110*/  LOP3.LUT P1, RZ, R190, 0x20, RZ, 0xc0, !PT ;  /* 0x00000020beff7812 */ /* 0x000fc4000782c0ff */
[C---:B------:R-:W-:Y:S01]  /*6120*/  LOP3.LUT P0, RZ, R190.reuse, 0x10, RZ, 0xc0, !PT ;  /* 0x00000010beff7812 */ /* 0x040fe2000780c0ff */
[----:B------:R0:W3:Y:S01]  /*6130*/  @!P2 LDG.E.CONSTANT R117, [R30.64] ;  /* 0x000000041e75a981 */ /* 0x0000e2000c1e9900 */
[----:B------:R-:W-:Y:S02]  /*6140*/  LOP3.LUT P4, RZ, R190, 0x2, RZ, 0xc0, !PT ;  /* 0x00000002beff7812 */ /* 0x000fe4000788c0ff */
[----:B------:R-:W-:Y:S02]  /*6150*/  ISETP.NE.AND P3, PT, R56, RZ, PT ;  /* 0x000000ff3800720c */ /* 0x000fe40003f65270 */
[----:B------:R-:W-:Y:S01]  /*6160*/  ISETP.NE.AND P2, PT, R58, RZ, PT ;  /* 0x000000ff3a00720c */ /* 0x000fe20003f45270 */
[----:B------:R-:W-:Y:S02]  /*6170*/  @!P5 IMAD R42, R243, 0xc40, R201 ;  /* 0x00000c40f32ad824 */ /* 0x000fe400078e02c9 */
[----:B------:R-:W-:Y:S02]  /*6180*/  @!P5 IMAD.MOV.U32 R129, RZ, RZ, 0x4 ;  /* 0x00000004ff81d424 */ /* 0x000fe400078e00ff */
[----:B------:R-:W-:-:S02]  /*6190*/  IMAD.MOV.U32 R119, RZ, RZ, RZ ;  /* 0x000000ffff777224 */ /* 0x000fc400078e00ff */
[----:B------:R-:W-:Y:S01]  /*61a0*/  @!P5 IMAD.WIDE R32, R42, R129, c[0x0][0x160] ;  /* 0x000058002a20d625 */ /* 0x000fe200078e0281 */
[----:B------:R-:W-:-:S03]  /*61b0*/  LOP3.LUT P6, RZ, R190, 0x1, RZ, 0xc0, !PT ;  /* 0x00000001beff7812 */ /* 0x000fc600078cc0ff */
[C---:B-1----:R-:W-:Y:S01]  /*61c0*/  @!P1 IMAD R34, R243.reuse, 0xc40, R212 ;  /* 0x00000c40f3229824 */ /* 0x042fe200078e02d4 */
[----:B------:R1:W3:Y:S01]  /*61d0*/  @!P5 LDG.E.CONSTANT R119, [R32.64] ;  /* 0x000000042077d981 */ /* 0x0002e2000c1e9900 */
[----:B------:R-:W-:Y:S01]  /*61e0*/  @!P1 IMAD.MOV.U32 R35, RZ, RZ, 0x4 ;  /* 0x00000004ff239424 */ /* 0x000fe200078e00ff */
[----:B------:R-:W-:Y:S01]  /*61f0*/  ISETP.NE.AND P5, PT, R50, RZ, PT ;  /* 0x000000ff3200720c */ /* 0x000fe20003fa5270 */
[C---:B0-----:R-:W-:Y:S02]  /*6200*/  @!P0 IMAD R36, R243.reuse, 0xc40, R218 ;  /* 0x00000c40f3248824 */ /* 0x041fe400078e02da */
[----:B------:R-:W-:Y:S02]  /*6210*/  @!P0 IMAD.MOV.U32 R37, RZ, RZ, 0x4 ;  /* 0x00000004ff258424 */ /* 0x000fe400078e00ff */
[----:B------:R-:W-:Y:S02]  /*6220*/  @!P2 IMAD R38, R243, 0xc40, R223 ;  /* 0x00000c40f326a824 */ /* 0x000fe400078e02df */
[----:B------:R-:W-:-:S02]  /*6230*/  @!P2 IMAD.MOV.U32 R135, RZ, RZ, 0x4 ;  /* 0x00000004ff87a424 */ /* 0x000fc400078e00ff */
[C---:B------:R-:W-:Y:S02]  /*6240*/  @!P3 IMAD R40, R243.reuse, 0xc40, R240 ;  /* 0x00000c40f328b824 */ /* 0x040fe400078e02f0 */
[----:B------:R-:W-:Y:S02]  /*6250*/  @!P3 IMAD.MOV.U32 R137, RZ, RZ, 0x4 ;  /* 0x00000004ff89b424 */ /* 0x000fe400078e00ff */
[----:B------:R-:W-:Y:S02]  /*6260*/  @!P4 IMAD R42, R243, 0xc40, R230 ;  /* 0x00000c40f32ac824 */ /* 0x000fe400078e02e6 */
[----:B------:R-:W-:Y:S02]  /*6270*/  @!P4 IMAD.MOV.U32 R139, RZ, RZ, 0x4 ;  /* 0x00000004ff8bc424 */ /* 0x000fe400078e00ff */
[----:B------:R-:W-:Y:S02]  /*6280*/  IMAD.MOV.U32 R125, RZ, RZ, RZ ;  /* 0x000000ffff7d7224 */ /* 0x000fe400078e00ff */
[----:B------:R-:W-:-:S02]  /*6290*/  IMAD.MOV.U32 R127, RZ, RZ, RZ ;  /* 0x000000ffff7f7224 */ /* 0x000fc400078e00ff */
[----:B------:R-:W-:Y:S02]  /*62a0*/  IMAD.MOV.U32 R129, RZ, RZ, RZ ;  /* 0x000000ffff817224 */ /* 0x000fe400078e00ff */
[----:B------:R-:W-:-:S04]  /*62b0*/  @!P1 IMAD.WIDE R34, R34, R35, c[0x0][0x160] ;  /* 0x0000580022229625 */ /* 0x000fc800078e0223 */
[----:B------:R-:W-:Y:S01]  /*62c0*/  @!P0 IMAD.WIDE R36, R36, R37, c[0x0][0x160] ;  /* 0x0000580024248625 */ /* 0x000fe200078e0225 */
[----:B------:R0:W3:Y:S03]  /*62d0*/  @!P1 LDG.E.CONSTANT R121, [R34.64] ;  /* 0x0000000422799981 */ /* 0x0000e6000c1e9900 */
[----:B------:R-:W-:Y:S01]  /*62e0*/  @!P2 IMAD.WIDE R28, R38, R135, c[0x0][0x160] ;  /* 0x00005800261ca625 */ /* 0x000fe200078e0287 */
[----:B------:R0:W3:Y:S03]  /*62f0*/  @!P0 LDG.E.CONSTANT R123, [R36.64] ;  /* 0x00000004247b8981 */ /* 0x0000e6000c1e9900 */
[----:B------:R-:W-:Y:S01]  /*6300*/  @!P3 IMAD.WIDE R30, R40, R137, c[0x0][0x160] ;  /* 0x00005800281eb625 */ /* 0x000fe200078e0289 */
[----:B------:R0:W3:Y:S03]  /*6310*/  @!P2 LDG.E.CONSTANT R125, [R28.64] ;  /* 0x000000041c7da981 */ /* 0x0000e6000c1e9900 */
[----:B-1----:R-:W-:Y:S01]  /*6320*/  @!P4 IMAD.WIDE R32, R42, R139, c[0x0][0x160] ;  /* 0x000058002a20c625 */ /* 0x002fe200078e028b */
[----:B------:R1:W3:Y:S01]  /*6330*/  @!P3 LDG.E.CONSTANT R127, [R30.64] ;  /* 0x000000041e7fb981 */ /* 0x0002e2000c1e9900 */
[----:B------:R-:W-:-:S02]  /*6340*/  ISETP.NE.AND P1, PT, R54, RZ, PT ;  /* 0x000000ff3600720c */ /* 0x000fc40003f25270 */
[----:B------:R-:W-:Y:S01]  /*6350*/  ISETP.NE.AND P0, PT, R52, RZ, PT ;  /* 0x000000ff3400720c */ /* 0x000fe20003f05270 */
[----:B------:R1:W3:Y:S01]  /*6360*/  @!P4 LDG.E.CONSTANT R129, [R32.64] ;  /* 0x000000042081c981 */ /* 0x0002e2000c1e9900 */
[----:B------:R-:W-:Y:S02]  /*6370*/  ISETP.NE.AND P2, PT, R46, RZ, PT ;  /* 0x000000ff2e00720c */ /* 0x000fe40003f45270 */
[----:B------:R-:W-:Y:S02]  /*6380*/  ISETP.NE.AND P3, PT, R44, RZ, PT ;  /* 0x000000ff2c00720c */ /* 0x000fe40003f65270 */
[----:B------:R-:W-:Y:S01]  /*6390*/  ISETP.NE.AND P4, PT, R48, RZ, PT ;  /* 0x000000ff3000720c */ /* 0x000fe20003f85270 */
[C---:B0-----:R-:W-:Y:S02]  /*63a0*/  @!P6 IMAD R34, R243.reuse, 0xc40, R195 ;  /* 0x00000c40f322e824 */ /* 0x041fe400078e02c3 */
[----:B------:R-:W-:Y:S02]  /*63b0*/  @!P6 IMAD.MOV.U32 R35, RZ, RZ, 0x4 ;  /* 0x00000004ff23e424 */ /* 0x000fe400078e00ff */
[----:B------:R-:W-:-:S02]  /*63c0*/  @!P5 IMAD R36, R243, 0xc40, R235 ;  /* 0x00000c40f324d824 */ /* 0x000fc400078e02eb */
[----:B------:R-:W-:Y:S02]  /*63d0*/  @!P5 IMAD.MOV.U32 R37, RZ, RZ, 0x4 ;  /* 0x00000004ff25d424 */ /* 0x000fe400078e00ff */
[----:B------:R-:W-:Y:S02]  /*63e0*/  IMAD.MOV.U32 R131, RZ, RZ, RZ ;  /* 0x000000ffff837224 */ /* 0x000fe400078e00ff */
[----:B------:R-:W-:-:S04]  /*63f0*/  @!P6 IMAD.WIDE R34, R34, R35, c[0x0][0x160] ;  /* 0x000058002222e625 */ /* 0x000fc800078e0223 */
[----:B------:R-:W-:Y:S01]  /*6400*/  @!P5 IMAD.WIDE R36, R36, R37, c[0x0][0x160] ;  /* 0x000058002424d625 */ /* 0x000fe200078e0225 */
[----:B------:R0:W3:Y:S03]  /*6410*/  @!P6 LDG.E.CONSTANT R131, [R34.64] ;  /* 0x000000042283e981 */ /* 0x0000e6000c1e9900 */
[C---:B------:R-:W-:Y:S01]  /*6420*/  @!P1 IMAD R38, R243.reuse, 0xc40, R207 ;  /* 0x00000c40f3269824 */ /* 0x040fe200078e02cf */
[----:B------:R0:W3:Y:S01]  /*6430*/  @!P5 LDG.E.CONSTANT R133, [R36.64] ;  /* 0x000000042485d981 */ /* 0x0000e2000c1e9900 */
[----:B------:R-:W-:Y:S02]  /*6440*/  @!P1 IMAD.MOV.U32 R145, RZ, RZ, 0x4 ;  /* 0x00000004ff919424 */ /* 0x000fe400078e00ff */
[----:B------:R-:W-:Y:S02]  /*6450*/  @!P0 IMAD R40, R243, 0xc40, R200 ;  /* 0x00000c40f3288824 */ /* 0x000fe400078e02c8 */
[----:B------:R-:W-:-:S02]  /*6460*/  @!P0 IMAD.MOV.U32 R147, RZ, RZ, 0x4 ;  /* 0x00000004ff938424 */ /* 0x000fc400078e00ff */
[C---:B------:R-:W-:Y:S02]  /*6470*/  @!P2 IMAD R42, R243.reuse, 0xc40, R213 ;  /* 0x00000c40f32aa824 */ /* 0x040fe400078e02d5 */
[----:B------:R-:W-:Y:S02]  /*6480*/  @!P2 IMAD.MOV.U32 R149, RZ, RZ, 0x4 ;  /* 0x00000004ff95a424 */ /* 0x000fe400078e00ff */
[C---:B0-----:R-:W-:Y:S02]  /*6490*/  @!P3 IMAD R34, R243.reuse, 0xc40, R219 ;  /* 0x00000c40f322b824 */ /* 0x041fe400078e02db */
[----:B------:R-:W-:Y:S02]  /*64a0*/  @!P3 IMAD.MOV.U32 R35, RZ, RZ, 0x4 ;  /* 0x00000004ff23b424 */ /* 0x000fe400078e00ff */
[----:B------:R-:W-:Y:S02]  /*64b0*/  @!P4 IMAD R36, R243, 0xc40, R224 ;  /* 0x00000c40f324c824 */ /* 0x000fe400078e02e0 */
[----:B------:R-:W-:-:S02]  /*64c0*/  @!P4 IMAD.MOV.U32 R37, RZ, RZ, 0x4 ;  /* 0x00000004ff25c424 */ /* 0x000fc400078e00ff */
[----:B------:R-:W-:Y:S02]  /*64d0*/  IMAD.MOV.U32 R135, RZ, RZ, RZ ;  /* 0x000000ffff877224 */ /* 0x000fe400078e00ff */
[----:B------:R-:W-:Y:S02]  /*64e0*/  IMAD.MOV.U32 R137, RZ, RZ, RZ ;  /* 0x000000ffff897224 */ /* 0x000fe400078e00ff */
[----:B------:R-:W-:Y:S02]  /*64f0*/  IMAD.MOV.U32 R139, RZ, RZ, RZ ;  /* 0x000000ffff8b7224 */ /* 0x000fe400078e00ff */
[----:B------:R-:W-:Y:S02]  /*6500*/  IMAD.MOV.U32 R141, RZ, RZ, RZ ;  /* 0x000000ffff8d7224 */ /* 0x000fe400078e00ff */
[----:B------:R-:W-:Y:S02]  /*6510*/  IMAD.MOV.U32 R143, RZ, RZ, RZ ;  /* 0x000000ffff8f7224 */ /* 0x000fe400078e00ff */
[----:B------:R-:W-:-:S04]  /*6520*/  @!P1 IMAD.WIDE R28, R38, R145, c[0x0][0x160] ;  /* 0x00005800261c9625 */ /* 0x000fc800078e0291 */
[----:B-1----:R-:W-:Y:S01]  /*6530*/  @!P0 IMAD.WIDE R30, R40, R147, c[0x0][0x160] ;  /* 0x00005800281e8625 */ /* 0x002fe200078e0293 */
[----:B------:R-:W3:Y:S03]  /*6540*/  @!P1 LDG.E.CONSTANT R135, [R28.64] ;  /* 0x000000041c879981 */ /* 0x000ee6000c1e9900 */
[----:B------:R-:W-:Y:S01]  /*6550*/  @!P2 IMAD.WIDE R32, R42, R149, c[0x0][0x160] ;  /* 0x000058002a20a625 */ /* 0x000fe200078e0295 */
[----:B------:R-:W3:Y:S03]  /*6560*/  @!P0 LDG.E.CONSTANT R137, [R30.64] ;  /* 0x000000041e898981 */ /* 0x000ee6000c1e9900 */
[----:B------:R-:W-:Y:S01]  /*6570*/  @!P3 IMAD.WIDE R34, R34, R35, c[0x0][0x160] ;  /* 0x000058002222b625 */ /* 0x000fe200078e0223 */
[----:B------:R-:W3:Y:S03]  /*6580*/  @!P2 LDG.E.CONSTANT R139, [R32.64] ;  /* 0x00000004208ba981 */ /* 0x000ee6000c1e9900 */
[----:B------:R-:W-:Y:S01]  /*6590*/  @!P4 IMAD.WIDE R36, R36, R37, c[0x0][0x160] ;  /* 0x000058002424c625 */ /* 0x000fe200078e0225 */
[----:B------:R-:W3:Y:S04]  /*65a0*/  @!P3 LDG.E.CONSTANT R141, [R34.64] ;  /* 0x00000004228db981 */ /* 0x000ee8000c1e9900 */
[----:B------:R-:W3:Y:S04]  /*65b0*/  @!P4 LDG.E.CONSTANT R143, [R36.64] ;  /* 0x00000004248fc981 */ /* 0x000ee8000c1e9900 */
[----:B--2---:R0:W-:Y:S04]  /*65c0*/  STS [R0.X4], R39 ;  /* 0x0000002700007388 */ /* 0x0041e80000004800 */
[----:B------:R0:W-:Y:S04]  /*65d0*/  STS [R0.X4+0x188], R41 ;  /* 0x0001882900007388 */ /* 0x0001e80000004800 */
[----:B-----5:R0:W-:Y:S04]  /*65e0*/  STS [R0.X4+0x310], R47 ;  /* 0x0003102f00007388 */ /* 0x0201e80000004800 */
[----:B----4-:R0:W-:Y:S04]  /*65f0*/  STS [R0.X4+0x498], R43 ;  /* 0x0004982b00007388 */ /* 0x0101e80000004800 */
[----:B------:R0:W-:Y:S04]  /*6600*/  STS [R0.X4+0x620], R45 ;  /* 0x0006202d00007388 */ /* 0x0001e80000004800 */
        /* <DEDUP_REMOVED lines=12> */
[----:B---3--:R0:W-:Y:S04]  /*66d0*/  STS [R0.X4+0x1a08], R83 ;  /* 0x001a085300007388 */ /* 0x0081e80000004800 */
        /* <DEDUP_REMOVED lines=16> */
[----:B------:R0:W-:Y:S01]  /*67e0*/  STS [R0.X4+0x3410], R109 ;  /* 0x0034106d00007388 */ /* 0x0001e20000004800 */
[----:B------:R-:W-:-:S03]  /*67f0*/  ISETP.GT.AND P6, PT, R0, 0x57, PT ;  /* 0x000000570000780c */ /* 0x000fc60003fc4270 */
[----:B------:R0:W-:Y:S04]  /*6800*/  STS [R0.X4+0x3598], R111 ;  /* 0x0035986f00007388 */ /* 0x0001e80000004800 */
[----:B------:R0:W-:Y:S04]  /*6810*/  STS [R0.X4+0x3720], R113 ;  /* 0x0037207100007388 */ /* 0x0001e80000004800 */
[----:B------:R0:W-:Y:S04]  /*6820*/  STS [R0.X4+0x38a8], R115 ;  /* 0x0038a87300007388 */ /* 0x0001e80000004800 */
[----:B------:R0:W-:Y:S04]  /*6830*/  STS [R0.X4+0x3a30], R117 ;  /* 0x003a307500007388 */ /* 0x0001e80000004800 */
[----:B------:R0:W-:Y:S01]  /*6840*/  STS [R0.X4+0x3bb8], R119 ;  /* 0x003bb87700007388 */ /* 0x0001e20000004800 */
[----:B------:R-:W-:Y:S03]  /*6850*/  BSSY B0, `(.L_x_0) ;  /* 0x0000018000007945 */ /* 0x000fe60003800000 */
        /* <DEDUP_REMOVED lines=12> */
[----:B------:R-:W-:Y:S05]  /*6920*/  @P6 BRA `(.L_x_1) ;  /* 0x000000a000006947 */ /* 0x000fea0003800000 */
[----:B------:R-:W-:Y:S01]  /*6930*/  LOP3.LUT P6, RZ, R182, 0x4000, RZ, 0xc0, !PT ;  /* 0x00004000b6ff7812 */ /* 0x000fe200078cc0ff */
[----:B------:R-:W-:Y:S01]  /*6940*/  BSSY B1, `(.L_x_2) ;  /* 0x0000007000017945 */ /* 0x000fe20003800000 */
[----:B------:R-:W-:-:S11]  /*6950*/  IMAD.MOV.U32 R29, RZ, RZ, RZ ;  /* 0x000000ffff1d7224 */ /* 0x000fd600078e00ff */
[----:B------:R-:W-:Y:S05]  /*6960*/  @P6 BRA `(.L_x_3) ;  /* 0x0000004000006947 */ /* 0x000fea0003800000 */
[----:B------:R-:W-:Y:S02]  /*6970*/  IMAD.MOV.U32 R29, RZ, RZ, 0x4 ;  /* 0x00000004ff1d7424 */ /* 0x000fe400078e00ff */
[----:B------:R-:W-:-:S04]  /*6980*/  IMAD R28, R243, 0xc40, R241 ;  /* 0x00000c40f31c7824 */ /* 0x000fc800078e02f1 */
[----:B------:R-:W-:-:S06]  /*6990*/  IMAD.WIDE R28, R28, R29, c[0x0][0x160] ;  /* 0x000058001c1c7625 */ /* 0x000fcc00078e021d */
[----:B------:R1:W5:Y:S02]  /*69a0*/  LDG.E.CONSTANT R29, [R28.64] ;  /* 0x000000041c1d7981 */ /* 0x000364000c1e9900 */
.L_x_3:
[----:B------:R-:W-:Y:S05]  /*69b0*/  BSYNC B1 ;  /* 0x0000000000017941 */ /* 0x000fea0003800000 */
.L_x_2:
[----:B-----5:R2:W-:Y:S02]  /*69c0*/  STS [R0.X4+0x4fa0], R29 ;  /* 0x004fa01d00007388 */ /* 0x0205e40000004800 */
.L_x_1:
[----:B------:R-:W-:Y:S05]  /*69d0*/  BSYNC B0 ;  /* 0x0000000000007941 */ /* 0x000fea0003800000 */
.L_x_0:
[----:B-1----:R-:W1:Y:S01]  /*69e0*/  S2R R28, SR_CTAID.X ;  /* 0x00000000001c7919 */ /* 0x002e620000002500 */
[----:B------:R-:W-:Y:S01]  /*69f0*/  IMAD R42, R243, 0x240, RZ ;  /* 0x00000240f32a7824 */ /* 0x000fe200078e02ff */
[----:B------:R-:W-:Y:S01]  /*6a00*/  ISETP.GT.AND P6, PT, R0, 0x1, PT ;  /* 0x000000010000780c */ /* 0x000fe20003fc4270 */
[----:B------:R-:W-:Y:S02]  /*6a10*/  IMAD.MOV.U32 R246, RZ, RZ, 0x4 ;  /* 0x00000004fff67424 */ /* 0x000fe400078e00ff */
[----:B-12---:R-:W-:-:S04]  /*6a20*/  IMAD R29, R28, 0x9000, R42 ;  /* 0x000090001c1d7824 */ /* 0x006fc800078e022a */
[----:B------:R-:W-:-:S04]  /*6a30*/  IMAD.IADD R29, R29, 0x1, R0 ;  /* 0x000000011d1d7824 */ /* 0x000fc800078e0200 */
[----:B------:R-:W-:-:S05]  /*6a40*/  IMAD.WIDE R28, R29, R246, c[0x0][0x168] ;  /* 0x00005a001d1c7625 */ /* 0x000fca00078e02f6 */
[----:B0-----:R-:W2:Y:S01]  /*6a50*/  @!P6 LDG.E.CONSTANT R47, [R28.64+0x200f8] ;  /* 0x0200f8041c2fe981 */ /* 0x001ea2000c1e9900 */
[--C-:B------:R-:W-:Y:S02]  /*6a60*/  IMAD.IADD R31, R189, 0x1, R42.reuse ;  /* 0x00000001bd1f7824 */ /* 0x100fe400078e022a */
[--C-:B------:R-:W-:Y:S02]  /*6a70*/  IMAD.IADD R33, R176, 0x1, R42.reuse ;  /* 0x00000001b0217824 */ /* 0x100fe400078e022a */
[--C-:B------:R-:W-:Y:S01]  /*6a80*/  IMAD.IADD R69, R15, 0x1, R42.reuse ;  /* 0x000000010f457824 */ /* 0x100fe200078e022a */
[----:B------:R-:W-:Y:S01]  /*6a90*/  IADD3 R67, R14, R42, RZ ;  /* 0x0000002a0e437210 */ /* 0x000fe20007ffe0ff */
[----:B------:R-:W-:Y:S01]  /*6aa0*/  IMAD.IADD R39, R5, 0x1, R42 ;  /* 0x0000000105277824 */ /* 0x000fe200078e022a */
[----:B------:R0:W3:Y:S01]  /*6ab0*/  LDG.E.CONSTANT R71, [R28.64+0x620] ;  /* 0x000620041c477981 */ /* 0x0000e2000c1e9900 */
[----:B------:R-:W-:-:S04]  /*6ac0*/  IMAD.WIDE R30, R31, R246, c[0x0][0x168] ;  /* 0x00005a001f1e7625 */ /* 0x000fc800078e02f6 */
[-C--:B------:R-:W-:Y:S01]  /*6ad0*/  IMAD.WIDE R32, R33, R246.reuse, c[0x0][0x168] ;  /* 0x00005a0021207625 */ /* 0x080fe200078e02f6 */
[----:B------:R1:W4:Y:S03]  /*6ae0*/  LDG.E.CONSTANT R43, [R30.64] ;  /* 0x000000041e2b7981 */ /* 0x000326000c1e9900 */
[--C-:B------:R-:W-:Y:S01]  /*6af0*/  IMAD.IADD R35, R3, 0x1, R42.reuse ;  /* 0x0000000103237824 */ /* 0x100fe200078e022a */
[----:B------:R5:W3:Y:S01]  /*6b00*/  LDG.E.CONSTANT R45, [R32.64] ;  /* 0x00000004202d7981 */ /* 0x000ae2000c1e9900 */
[--C-:B------:R-:W-:Y:S02]  /*6b10*/  IMAD.IADD R37, R4, 0x1, R42.reuse ;  /* 0x0000000104257824 */ /* 0x100fe400078e022a */
[----:B------:R-:W-:Y:S02]  /*6b20*/  IMAD.IADD R41, R6, 0x1, R42 ;  /* 0x0000000106297824 */ /* 0x000fe400078e022a */
[----:B------:R-:W-:-:S04]  /*6b30*/  IMAD.WIDE R38, R39, R246, c[0x0][0x168] ;  /* 0x00005a0027267625 */ /* 0x000fc800078e02f6 */
[-C--:B------:R-:W-:Y:S01]  /*6b40*/  IMAD.WIDE R34, R35, R246.reuse, c[0x0][0x168] ;  /* 0x00005a0023227625 */ /* 0x080fe200078e02f6 */
[----:B------:R0:W3:Y:S03]  /*6b50*/  LDG.E.CONSTANT R51, [R38.64] ;  /* 0x0000000426337981 */ /* 0x0000e6000c1e9900 */
[----:B------:R-:W-:Y:S02]  /*6b60*/  IMAD.IADD R61, R10, 0x1, R42 ;  /* 0x000000010a3d7824 */ /* 0x000fe400078e022a */
[----:B------:R-:W-:-:S04]  /*6b70*/  IMAD.WIDE R36, R37, R246, c[0x0][0x168] ;  /* 0x00005a0025247625 */ /* 0x000fc800078e02f6 */
[----:B------:R-:W-:Y:S01]  /*6b80*/  IMAD.WIDE R40, R41, R246, c[0x0][0x168] ;  /* 0x00005a0029287625 */ /* 0x000fe200078e02f6 */
[----:B------:R0:W3:Y:S03]  /*6b90*/  LDG.E.CONSTANT R49, [R36.64] ;  /* 0x0000000424317981 */ /* 0x0000e6000c1e9900 */
[--C-:B-----5:R-:W-:Y:S01]  /*6ba0*/  IMAD.IADD R33, R7, 0x1, R42.reuse ;  /* 0x0000000107217824 */ /* 0x120fe200078e022a */
[----:B------:R5:W3:Y:S01]  /*6bb0*/  LDG.E.CONSTANT R53, [R40.64] ;  /* 0x0000000428357981 */ /* 0x000ae2000c1e9900 */
[--C-:B------:R-:W-:Y:S02]  /*6bc0*/  IMAD.IADD R57, R8, 0x1, R42.reuse ;  /* 0x0000000108397824 */ /* 0x100fe400078e022a */
[--C-:B------:R-:W-:Y:S02]  /*6bd0*/  IMAD.IADD R59, R9, 0x1, R42.reuse ;  /* 0x00000001093b7824 */ /* 0x100fe400078e022a */
[----:B------:R-:W-:-:S02]  /*6be0*/  IMAD.IADD R65, R11, 0x1, R42 ;  /* 0x000000010b417824 */ /* 0x000fc400078e022a */
[----:B0-----:R-:W-:-:S04]  /*6bf0*/  IMAD.WIDE R38, R61, R246, c[0x0][0x168] ;  /* 0x00005a003d267625 */ /* 0x001fc800078e02f6 */
[-C--:B------:R-:W-:Y:S01]  /*6c00*/  IMAD.WIDE R32, R33, R246.reuse, c[0x0][0x168] ;  /* 0x00005a0021207625 */ /* 0x080fe200078e02f6 */
[----:B------:R0:W3:Y:S03]  /*6c10*/  LDG.E.CONSTANT R75, [R38.64] ;  /* 0x00000004264b7981 */ /* 0x0000e6000c1e9900 */
[----:B------:R-:W-:-:S04]  /*6c20*/  IMAD.WIDE R36, R59, R246, c[0x0][0x168] ;  /* 0x00005a003b247625 */ /* 0x000fc800078e02f6 */
[-C--:B-----5:R-:W-:Y:S01]  /*6c30*/  IMAD.WIDE R40, R65, R246.reuse, c[0x0][0x168] ;  /* 0x00005a0041287625 */ /* 0x0a0fe200078e02f6 */
[----:B------:R5:W3:Y:S03]  /*6c40*/  LDG.E.CONSTANT R73, [R36.64] ;  /* 0x0000000424497981 */ /* 0x000ae6000c1e9900 */
[--C-:B------:R-:W-:Y:S01]  /*6c50*/  IMAD.IADD R61, R12, 0x1, R42.reuse ;  /* 0x000000010c3d7824 */ /* 0x100fe200078e022a */
[----:B------:R1:W3:Y:S01]  /*6c60*/  LDG.E.CONSTANT R77, [R40.64] ;  /* 0x00000004284d7981 */ /* 0x0002e2000c1e9900 */
[----:B------:R-:W-:Y:S02]  /*6c70*/  IMAD.IADD R65, R13, 0x1, R42 ;  /* 0x000000010d417824 */ /* 0x000fe400078e022a */
[----:B0-----:R-:W-:-:S04]  /*6c80*/  IMAD.WIDE R38, R69, R246, c[0x0][0x168] ;  /* 0x00005a0045267625 */ /* 0x001fc800078e02f6 */
[----:B-----5:R-:W-:Y:S01]  /*6c90*/  IMAD.WIDE R36, R67, R246, c[0x0][0x168] ;  /* 0x00005a0043247625 */ /* 0x020fe200078e02f6 */
[----:B------:R0:W5:Y:S03]  /*6ca0*/  LDG.E.CONSTANT R87, [R38.64] ;  /* 0x0000000426577981 */ /* 0x000166000c1e9900 */
[--C-:B------:R-:W-:Y:S01]  /*6cb0*/  IMAD.IADD R67, R18, 0x1, R42.reuse ;  /* 0x0000000112437824 */ /* 0x100fe200078e022a */
[----:B------:R1:W3:Y:S01]  /*6cc0*/  LDG.E.CONSTANT R85, [R36.64] ;  /* 0x0000000424557981 */ /* 0x0002e2000c1e9900 */
[--C-:B------:R-:W-:Y:S02]  /*6cd0*/  IMAD.IADD R69, R19, 0x1, R42.reuse ;  /* 0x0000000113457824 */ /* 0x100fe400078e022a */
[--C-:B0-----:R-:W-:Y:S02]  /*6ce0*/  IMAD.IADD R39, R20, 0x1, R42.reuse ;  /* 0x0000000114277824 */ /* 0x101fe400078e022a */
[----:B-1----:R-:W-:-:S02]  /*6cf0*/  IMAD.IADD R41, R16, 0x1, R42 ;  /* 0x0000000110297824 */ /* 0x002fc400078e022a */
[----:B------:R-:W-:-:S04]  /*6d00*/  IMAD.WIDE R36, R69, R246, c[0x0][0x168] ;  /* 0x00005a0045247625 */ /* 0x000fc800078e02f6 */
[----:B------:R-:W-:Y:S01]  /*6d10*/  IMAD.IADD R69, R23, 0x1, R42 ;  /* 0x0000000117457824 */ /* 0x000fe200078e022a */
[----:B------:R0:W3:Y:S01]  /*6d20*/  LDG.E.CONSTANT R97, [R36.64] ;  /* 0x0000000424617981 */ /* 0x0000e2000c1e9900 */
[----:B------:R-:W-:-:S04]  /*6d30*/  IMAD.WIDE R38, R39, R246, c[0x0][0x168] ;  /* 0x00005a0027267625 */ /* 0x000fc800078e02f6 */
[----:B------:R-:W-:Y:S01]  /*6d40*/  IMAD.WIDE R40, R41, R246, c[0x0][0x168] ;  /* 0x00005a0029287625 */ /* 0x000fe200078e02f6 */
[----:B------:R1:W3:Y:S03]  /*6d50*/  LDG.E.CONSTANT R99, [R38.64] ;  /* 0x0000000426637981 */ /* 0x0002e6000c1e9900 */
[--C-:B------:R-:W-:Y:S01]  /*6d60*/  IMAD.IADD R107, R26, 0x1, R42.reuse ;  /* 0x000000011a6b7824 */ /* 0x100fe200078e022a */
[----:B------:R2:W3:Y:S01]  /*6d70*/  LDG.E.CONSTANT R89, [R40.64] ;  /* 0x0000000428597981 */ /* 0x0004e2000c1e9900 */
[--C-:B0-----:R-:W-:Y:S02]  /*6d80*/  IMAD.IADD R37, R24, 0x1, R42.reuse ;  /* 0x0000000118257824 */ /* 0x101fe400078e022a */
[--C-:B------:R-:W-:Y:S02]  /*6d90*/  IMAD.IADD R111, R27, 0x1, R42.reuse ;  /* 0x000000011b6f7824 */ /* 0x100fe400078e022a */
[----:B-1----:R-:W-:-:S02]  /*6da0*/  IMAD.IADD R39, R25, 0x1, R42 ;  /* 0x0000000119277824 */ /* 0x002fc400078e022a */
[--C-:B------:R-:W-:Y:S02]  /*6db0*/  IMAD.IADD R109, R187, 0x1, R42.reuse ;  /* 0x00000001bb6d7824 */ /* 0x100fe400078e022a */
[--C-:B------:R-:W-:Y:S02]  /*6dc0*/  IMAD.IADD R117, R173, 0x1, R42.reuse ;  /* 0x00000001ad757824 */ /* 0x100fe400078e022a */
[--C-:B------:R-:W-:Y:S02]  /*6dd0*/  IMAD.IADD R119, R174, 0x1, R42.reuse ;  /* 0x00000001ae777824 */ /* 0x100fe400078e022a */
[--C-:B------:R-:W-:Y:S02]  /*6de0*/  IMAD.IADD R121, R175, 0x1, R42.reuse ;  /* 0x00000001af797824 */ /* 0x100fe400078e022a */
[--C-:B------:R-:W-:Y:S02]  /*6df0*/  IMAD.IADD R123, R188, 0x1, R42.reuse ;  /* 0x00000001bc7b7824 */ /* 0x100fe400078e022a */
[----:B------:R-:W-:-:S02]  /*6e00*/  IMAD.IADD R125, R181, 0x1, R42 ;  /* 0x00000001b57d7824 */ /* 0x000fc400078e022a */
[--C-:B------:R-:W-:Y:S02]  /*6e10*/  IMAD.IADD R127, R178, 0x1, R42.reuse ;  /* 0x00000001b27f7824 */ /* 0x100fe400078e022a */
[--C-:B------:R-:W-:Y:S02]  /*6e20*/  IMAD.IADD R129, R179, 0x1, R42.reuse ;  /* 0x00000001b3817824 */ /* 0x100fe400078e022a */
[--C-:B------:R-:W-:Y:S01]  /*6e30*/  IMAD.IADD R131, R180, 0x1, R42.reuse ;  /* 0x00000001b4837824 */ /* 0x100fe200078e022a */
[----:B--2---:R0:W-:Y:S02]  /*6e40*/  @!P6 STS [R0.X4+0x98f8], R47 ;  /* 0x0098f82f0000e388 */ /* 0x0041e40000004800 */
[----:B0-----:R-:W-:-:S04]  /*6e50*/  IMAD.IADD R47, R183, 0x1, R42 ;  /* 0x00000001b72f7824 */ /* 0x001fc800078e022a */
[-C--:B------:R-:W-:Y:S02]  /*6e60*/  IMAD.WIDE R30, R47, R246.reuse, c[0x0][0x168] ;  /* 0x00005a002f1e7625 */ /* 0x080fe400078e02f6 */
[----:B------:R0:W2:Y:S04]  /*6e70*/  LDG.E.CONSTANT R47, [R34.64] ;  /* 0x00000004222f7981 */ /* 0x0000a8000c1e9900 */
[----:B------:R1:W2:Y:S01]  /*6e80*/  LDG.E.CONSTANT R55, [R30.64] ;  /* 0x000000041e377981 */ /* 0x0002a2000c1e9900 */
[----:B0-----:R-:W-:-:S03]  /*6e90*/  IMAD.WIDE R34, R57, R246, c[0x0][0x168] ;  /* 0x00005a0039227625 */ /* 0x001fc600078e02f6 */
[----:B------:R0:W2:Y:S01]  /*6ea0*/  LDG.E.CONSTANT R57, [R32.64] ;  /* 0x0000000420397981 */ /* 0x0000a2000c1e9900 */
[----:B-1----:R-:W-:-:S03]  /*6eb0*/  IMAD.IADD R31, R184, 0x1, R42 ;  /* 0x00000001b81f7824 */ /* 0x002fc600078e022a */
[----:B------:R1:W2:Y:S01]  /*6ec0*/  LDG.E.CONSTANT R59, [R34.64] ;  /* 0x00000004223b7981 */ /* 0x0002a2000c1e9900 */
[----:B------:R-:W-:-:S04]  /*6ed0*/  IMAD.WIDE R30, R31, R246, c[0x0][0x168] ;  /* 0x00005a001f1e7625 */ /* 0x000fc800078e02f6 */
[-C--:B0-----:R-:W-:Y:S01]  /*6ee0*/  IMAD.WIDE R32, R61, R246.reuse, c[0x0][0x168] ;  /* 0x00005a003d207625 */ /* 0x081fe200078e02f6 */
[----:B------:R0:W2:Y:S03]  /*6ef0*/  LDG.E.CONSTANT R79, [R30.64] ;  /* 0x000000041e4f7981 */ /* 0x0000a6000c1e9900 */
[----:B-1----:R-:W-:Y:S01]  /*6f00*/  IMAD.WIDE R34, R65, R246, c[0x0][0x168] ;  /* 0x00005a0041227625 */ /* 0x002fe200078e02f6 */
[----:B------:R1:W2:Y:S03]  /*6f10*/  LDG.E.CONSTANT R81, [R32.64] ;  /* 0x0000000420517981 */ /* 0x0002a6000c1e9900 */
[--C-:B------:R-:W-:Y:S01]  /*6f20*/  IMAD.IADD R61, R185, 0x1, R42.reuse ;  /* 0x00000001b93d7824 */ /* 0x100fe200078e022a */
[----:B------:R4:W2:Y:S01]  /*6f30*/  LDG.E.CONSTANT R83, [R34.64] ;  /* 0x0000000422537981 */ /* 0x0008a2000c1e9900 */
[----:B------:R-:W-:-:S02]  /*6f40*/  IMAD.IADD R65, R17, 0x1, R42 ;  /* 0x0000000111417824 */ /* 0x000fc400078e022a */
[----:B0-----:R-:W-:-:S04]  /*6f50*/  IMAD.WIDE R30, R61, R246, c[0x0][0x168] ;  /* 0x00005a003d1e7625 */ /* 0x001fc800078e02f6 */
[-C--:B-1----:R-:W-:Y:S01]  /*6f60*/  IMAD.WIDE R32, R65, R246.reuse, c[0x0][0x168] ;  /* 0x00005a0041207625 */ /* 0x082fe200078e02f6 */
[----:B------:R0:W2:Y:S03]  /*6f70*/  LDG.E.CONSTANT R91, [R30.64] ;  /* 0x000000041e5b7981 */ /* 0x0000a6000c1e9900 */
[----:B----4-:R-:W-:Y:S01]  /*6f80*/  IMAD.WIDE R34, R67, R246, c[0x0][0x168] ;  /* 0x00005a0043227625 */ /* 0x010fe200078e02f6 */
[----:B------:R1:W4:Y:S03]  /*6f90*/  LDG.E.CONSTANT R93, [R32.64] ;  /* 0x00000004205d7981 */ /* 0x000326000c1e9900 */
[--C-:B------:R-:W-:Y:S01]  /*6fa0*/  IMAD.IADD R65, R186, 0x1, R42.reuse ;  /* 0x00000001ba417824 */ /* 0x100fe200078e022a */
[----:B------:R5:W4:Y:S01]  /*6fb0*/  LDG.E.CONSTANT R95, [R34.64] ;  /* 0x00000004225f7981 */ /* 0x000b22000c1e9900 */
[----:B------:R-:W-:-:S02]  /*6fc0*/  IMAD.IADD R67, R22, 0x1, R42 ;  /* 0x0000000116437824 */ /* 0x000fc400078e022a */
[-C--:B0-----:R-:W-:Y:S02]  /*6fd0*/  IMAD.WIDE R30, R65, R246.reuse, c[0x0][0x168] ;  /* 0x00005a00411e7625 */ /* 0x081fe400078e02f6 */
[----:B------:R0:W4:Y:S02]  /*6fe0*/  LDG.E.CONSTANT R65, [R28.64+0x188] ;  /* 0x000188041c417981 */ /* 0x000124000c1e9900 */
[-C--:B-1----:R-:W-:Y:S02]  /*6ff0*/  IMAD.WIDE R32, R67, R246.reuse, c[0x0][0x168] ;  /* 0x00005a0043207625 */ /* 0x082fe400078e02f6 */
[----:B------:R1:W4:Y:S02]  /*7000*/  LDG.E.CONSTANT R101, [R30.64] ;  /* 0x000000041e657981 */ /* 0x000324000c1e9900 */
[----:B-----5:R-:W-:Y:S02]  /*7010*/  IMAD.WIDE R34, R69, R246, c[0x0][0x168] ;  /* 0x00005a0045227625 */ /* 0x020fe400078e02f6 */
[----:B------:R5:W4:Y:S02]  /*7020*/  LDG.E.CONSTANT R103, [R32.64] ;  /* 0x0000000420677981 */ /* 0x000b24000c1e9900 */
[----:B------:R-:W-:-:S02]  /*7030*/  IMAD.IADD R61, R21, 0x1, R42 ;  /* 0x00000001153d7824 */ /* 0x000fc400078e022a */
[----:B------:R0:W4:Y:S02]  /*7040*/  LDG.E.CONSTANT R105, [R34.64] ;  /* 0x0000000422697981 */ /* 0x000124000c1e9900 */
[-C--:B------:R-:W-:Y:S02]  /*7050*/  IMAD.WIDE R40, R61, R246.reuse, c[0x0][0x168] ;  /* 0x00005a003d287625 */ /* 0x080fe400078e02f6 */
[----:B------:R0:W4:Y:S02]  /*7060*/  LDG.E.CONSTANT R61, [R28.64] ;  /* 0x000000041c3d7981 */ /* 0x000124000c1e9900 */
[-C--:B-1----:R-:W-:Y:S02]  /*7070*/  IMAD.WIDE R30, R37, R246.reuse, c[0x0][0x168] ;  /* 0x00005a00251e7625 */ /* 0x082fe400078e02f6 */
[----:B------:R1:W4:Y:S02]  /*7080*/  LDG.E.CONSTANT R67, [R28.64+0x310] ;  /* 0x000310041c437981 */ /* 0x000324000c1e9900 */
[----:B-----5:R-:W-:-:S02]  /*7090*/  IMAD.WIDE R32, R39, R246, c[0x0][0x168] ;  /* 0x00005a0027207625 */ /* 0x020fc400078e02f6 */
[----:B------:R1:W5:Y:S02]  /*70a0*/  LDG.E.CONSTANT R69, [R28.64+0x498] ;  /* 0x000498041c457981 */ /* 0x000364000c1e9900 */
[-C--:B0-----:R-:W-:Y:S02]  /*70b0*/  IMAD.WIDE R34, R107, R246.reuse, c[0x0][0x168] ;  /* 0x00005a006b227625 */ /* 0x081fe400078e02f6 */
[----:B------:R0:W5:Y:S02]  /*70c0*/  LDG.E.CONSTANT R107, [R30.64] ;  /* 0x000000041e6b7981 */ /* 0x000164000c1e9900 */
[----:B------:R-:W-:Y:S02]  /*70d0*/  IMAD.WIDE R38, R111, R246, c[0x0][0x168] ;  /* 0x00005a006f267625 */ /* 0x000fe400078e02f6 */
[----:B------:R0:W5:Y:S02]  /*70e0*/  LDG.E.CONSTANT R111, [R34.64] ;  /* 0x00000004226f7981 */ /* 0x000164000c1e9900 */
[----:B-1----:R-:W-:-:S02]  /*70f0*/  IMAD.IADD R29, R172, 0x1, R42 ;  /* 0x00000001ac1d7824 */ /* 0x002fc400078e022a */
[-C--:B------:R-:W-:Y:S01]  /*7100*/  IMAD.WIDE R36, R109, R246.reuse, c[0x0][0x168] ;  /* 0x00005a006d247625 */ /* 0x080fe200078e02f6 */
[----:B------:R1:W5:Y:S03]  /*7110*/  LDG.E.CONSTANT R115, [R38.64] ;  /* 0x0000000426737981 */ /* 0x000366000c1e9900 */
[-C--:B------:R-:W-:Y:S01]  /*7120*/  IMAD.WIDE R28, R29, R246.reuse, c[0x0][0x168] ;  /* 0x00005a001d1c7625 */ /* 0x080fe200078e02f6 */
[----:B------:R1:W5:Y:S03]  /*7130*/  LDG.E.CONSTANT R109, [R32.64] ;  /* 0x00000004206d7981 */ /* 0x000366000c1e9900 */
[-C--:B0-----:R-:W-:Y:S01]  /*7140*/  IMAD.WIDE R30, R117, R246.reuse, c[0x0][0x168] ;  /* 0x00005a00751e7625 */ /* 0x081fe200078e02f6 */
[----:B------:R0:W5:Y:S03]  /*7150*/  LDG.E.CONSTANT R113, [R36.64] ;  /* 0x0000000424717981 */ /* 0x000166000c1e9900 */
[-C--:B------:R-:W-:Y:S01]  /*7160*/  IMAD.WIDE R34, R121, R246.reuse, c[0x0][0x168] ;  /* 0x00005a0079227625 */ /* 0x080fe200078e02f6 */
[----:B------:R3:W5:Y:S03]  /*7170*/  LDG.E.CONSTANT R117, [R28.64] ;  /* 0x000000041c757981 */ /* 0x000766000c1e9900 */
[-C--:B-1----:R-:W-:Y:S01]  /*7180*/  IMAD.WIDE R32, R119, R246.reuse, c[0x0][0x168] ;  /* 0x00005a0077207625 */ /* 0x082fe200078e02f6 */
[----:B------:R-:W5:Y:S03]  /*7190*/  LDG.E.CONSTANT R41, [R40.64] ;  /* 0x0000000428297981 */ /* 0x000f66000c1e9900 */
[----:B------:R-:W-:Y:S01]  /*71a0*/  IMAD.IADD R39, R177, 0x1, R42 ;  /* 0x00000001b1277824 */ /* 0x000fe200078e022a */
[----:B------:R1:W5:Y:S01]  /*71b0*/  LDG.E.CONSTANT R119, [R30.64] ;  /* 0x000000041e777981 */ /* 0x000362000c1e9900 */
[----:B0-----:R-:W-:-:S03]  /*71c0*/  IMAD.WIDE R36, R123, R246, c[0x0][0x168] ;  /* 0x00005a007b247625 */ /* 0x001fc600078e02f6 */
[----:B------:R0:W5:Y:S01]  /*71d0*/  LDG.E.CONSTANT R121, [R32.64] ;  /* 0x0000000420797981 */ /* 0x000162000c1e9900 */
[----:B------:R-:W-:-:S03]  /*71e0*/  IMAD.WIDE R38, R39, R246, c[0x0][0x168] ;  /* 0x00005a0027267625 */ /* 0x000fc600078e02f6 */
[----:B------:R0:W5:Y:S01]  /*71f0*/  LDG.E.CONSTANT R123, [R34.64] ;  /* 0x00000004227b7981 */ /* 0x000162000c1e9900 */
[----:B---3--:R-:W-:-:S03]  /*7200*/  IMAD.WIDE R28, R125, R246, c[0x0][0x168] ;  /* 0x00005a007d1c7625 */ /* 0x008fc600078e02f6 */
[----:B------:R-:W3:Y:S01]  /*7210*/  LDG.E.CONSTANT R37, [R36.64] ;  /* 0x0000000424257981 */ /* 0x000ee2000c1e9900 */
[----:B-1----:R-:W-:-:S03]  /*7220*/  IMAD.WIDE R30, R127, R246, c[0x0][0x168] ;  /* 0x00005a007f1e7625 */ /* 0x002fc600078e02f6 */
[----:B------:R-:W3:Y:S01]  /*7230*/  LDG.E.CONSTANT R39, [R38.64] ;  /* 0x0000000426277981 */ /* 0x000ee2000c1e9900 */
[----:B0-----:R-:W-:-:S03]  /*7240*/  IMAD.WIDE R32, R129, R246, c[0x0][0x168] ;  /* 0x00005a0081207625 */ /* 0x001fc600078e02f6 */
[----:B------:R-:W3:Y:S01]  /*7250*/  LDG.E.CONSTANT R29, [R28.64] ;  /* 0x000000041c1d7981 */ /* 0x000ee2000c1e9900 */
[----:B------:R-:W-:-:S03]  /*7260*/  IMAD.WIDE R34, R131, R246, c[0x0][0x168] ;  /* 0x00005a0083227625 */ /* 0x000fc600078e02f6 */
[----:B------:R-:W3:Y:S04]  /*7270*/  LDG.E.CONSTANT R31, [R30.64] ;  /* 0x000000041e1f7981 */ /* 0x000ee8000c1e9900 */
[----:B------:R-:W3:Y:S04]  /*7280*/  LDG.E.CONSTANT R33, [R32.64] ;  /* 0x0000000420217981 */ /* 0x000ee8000c1e9900 */
[----:B------:R-:W3:Y:S04]  /*7290*/  LDG.E.CONSTANT R35, [R34.64] ;  /* 0x0000000422237981 */ /* 0x000ee8000c1e9900 */
[----:B------:R-:W-:Y:S04]  /*72a0*/  STS [R0.X4+0x5720], R71 ;  /* 0x0057204700007388 */ /* 0x000fe80000004800 */
        /* <DEDUP_REMOVED lines=12> */
[----:B------:R-:W-:Y:S01]  /*7370*/  STS [R0.X4+0x7a58], R99 ;  /* 0x007a586300007388 */ /* 0x000fe20000004800 */
[----:B------:R-:W-:-:S03]  /*7380*/  IMAD.MOV.U32 R245, RZ, RZ, RZ ;  /* 0x000000fffff57224 */ /* 0x000fc600078e00ff */
[----:B--2---:R-:W-:Y:S04]  /*7390*/  STS [R0.X4+0x5bb8], R47 ;  /* 0x005bb82f00007388 */ /* 0x004fe80000004800 */
[----:B------:R-:W-:Y:S04]  /*73a0*/  STS [R0.X4+0x61d8], R55 ;  /* 0x0061d83700007388 */ /* 0x000fe80000004800 */
[----:B------:R-:W-:Y:S04]  /*73b0*/  STS [R0.X4+0x6360], R57 ;  /* 0x0063603900007388 */ /* 0x000fe80000004800 */
[----:B------:R-:W-:Y:S04]  /*73c0*/  STS [R0.X4+0x64e8], R59 ;  /* 0x0064e83b00007388 */ /* 0x000fe80000004800 */
[----:B------:R-:W-:Y:S04]  /*73d0*/  STS [R0.X4+0x6b08], R79 ;  /* 0x006b084f00007388 */ /* 0x000fe80000004800 */
[----:B------:R-:W-:Y:S04]  /*73e0*/  STS [R0.X4+0x6c90], R81 ;  /* 0x006c905100007388 */ /* 0x000fe80000004800 */
[----:B------:R-:W-:Y:S04]  /*73f0*/  STS [R0.X4+0x6e18], R83 ;  /* 0x006e185300007388 */ /* 0x000fe80000004800 */
[----:B------:R-:W-:Y:S04]  /*7400*/  STS [R0.X4+0x7438], R91 ;  /* 0x0074385b00007388 */ /* 0x000fe80000004800 */
[----:B----4-:R-:W-:Y:S04]  /*7410*/  STS [R0.X4+0x75c0], R93 ;  /* 0x0075c05d00007388 */ /* 0x010fe80000004800 */
[----:B------:R-:W-:Y:S04]  /*7420*/  STS [R0.X4+0x7748], R95 ;  /* 0x0077485f00007388 */ /* 0x000fe80000004800 */
[----:B------:R-:W-:Y:S04]  /*7430*/  STS [R0.X4+0x5288], R65 ;  /* 0x0052884100007388 */ /* 0x000fe80000004800 */
[----:B------:R-:W-:Y:S04]  /*7440*/  STS [R0.X4+0x7d68], R101 ;  /* 0x007d686500007388 */ /* 0x000fe80000004800 */
[----:B------:R-:W-:Y:S04]  /*7450*/  STS [R0.X4+0x7ef0], R103 ;  /* 0x007ef06700007388 */ /* 0x000fe80000004800 */
[----:B------:R-:W-:Y:S04]  /*7460*/  STS [R0.X4+0x8078], R105 ;  /* 0x0080786900007388 */ /* 0x000fe80000004800 */
[----:B------:R-:W-:Y:S04]  /*7470*/  STS [R0.X4+0x5100], R61 ;  /* 0x0051003d00007388 */ /* 0x000fe80000004800 */
[----:B------:R-:W-:Y:S04]  /*7480*/  STS [R0.X4+0x5410], R67 ;  /* 0x0054104300007388 */ /* 0x000fe80000004800 */
[----:B-----5:R-:W-:Y:S04]  /*7490*/  STS [R0.X4+0x5598], R69 ;  /* 0x0055984500007388 */ /* 0x020fe80000004800 */
        /* <DEDUP_REMOVED lines=10> */
[----:B---3--:R-:W-:Y:S04]  /*7540*/  STS [R0.X4+0x8fc8], R37 ;  /* 0x008fc82500007388 */ /* 0x008fe80000004800 */
[----:B------:R-:W-:Y:S04]  /*7550*/  STS [R0.X4+0x9150], R39 ;  /* 0x0091502700007388 */ /* 0x000fe80000004800 */
[----:B------:R-:W-:Y:S04]  /*7560*/  STS [R0.X4+0x92d8], R29 ;  /* 0x0092d81d00007388 */ /* 0x000fe80000004800 */
[----:B------:R-:W-:Y:S04]  /*7570*/  STS [R0.X4+0x9460], R31 ;  /* 0x0094601f00007388 */ /* 0x000fe80000004800 */
[----:B------:R-:W-:Y:S04]  /*7580*/  STS [R0.X4+0x95e8], R33 ;  /* 0x0095e82100007388 */ /* 0x000fe80000004800 */
[----:B------:R-:W-:Y:S04]  /*7590*/  STS [R0.X4+0x9770], R35 ;  /* 0x0097702300007388 */ /* 0x000fe80000004800 */
[----:B------:R-:W-:Y:S06]  /*75a0*/  BAR.SYNC 0x0 ;  /* 0x0000000000007b1d */ /* 0x000fec0000000000 */
.L_x_4:
[----:B------:R-:W-:Y:S02]  /*75b0*/  IMAD.MOV.U32 R29, RZ, RZ, 0x2400 ;  /* 0x00002400ff1d7424 */ /* 0x000fe400078e00ff */
[----:B------:R-:W-:-:S02]  /*75c0*/  IMAD R244, R245, 0x144, R242 ;  /* 0x00000144f5f47824 */ /* 0x000fc400078e02f2 */
[----:B------:R-:W-:-:S03]  /*75d0*/  IMAD R168, R2, R29, 0x5100 ;  /* 0x0000510002a87424 */ /* 0x000fc600078e021d */
[----:B------:R-:W-:Y:S01]  /*75e0*/  LDS R112, [R244.X4] ;  /* 0x00000000f4707984 */ /* 0x000fe20000004800 */
[C---:B------:R-:W-:Y:S01]  /*75f0*/  IMAD R168, R245.reuse, 0x90, R168 ;  /* 0x00000090f5a87824 */ /* 0x040fe200078e02a8 */
[----:B------:R-:W-:Y:S02]  /*7600*/  IADD3 R245, R245, 0x1, RZ ;  /* 0x00000001f5f57810 */ /* 0x000fe40007ffe0ff */
[----:B------:R-:W-:Y:S02]  /*7610*/  LDS R114, [R244.X4+0x24] ;  /* 0x00002400f4727984 */ /* 0x000fe40000004800 */
[----:B------:R-:W-:Y:S02]  /*7620*/  ISETP.GE.U32.AND P6, PT, R245, 0x10, PT ;  /* 0x00000010f500780c */ /* 0x000fe40003fc6070 */
[----:B------:R-:W0:Y:S04]  /*7630*/  LDS.128 R28, [R168] ;  /* 0x00000000a81c7984 */ /* 0x000e280000000c00 */
[----:B------:R-:W-:Y:S04]  /*7640*/  LDS R113, [R244.X4+0x48] ;  /* 0x00004800f4717984 */ /* 0x000fe80000004800 */
[----:B------:R-:W1:Y:S04]  /*7650*/  LDS.128 R32, [R168+0x10] ;  /* 0x00001000a8207984 */ /* 0x000e680000000c00 */
[----:B------:R-:W-:Y:S04]  /*7660*/  LDS R116, [R244.X4+0x144] ;  /* 0x00014400f4747984 */ /* 0x000fe80000004800 */
[----:B------:R-:W2:Y:S04]  /*7670*/  LDS.128 R36, [R168+0x20] ;  /* 0x00002000a8247984 */ /* 0x000ea80000000c00 */
[----:B------:R-:W-:Y:S04]  /*7680*/  LDS R149, [R244.X4+0x168] ;  /* 0x00016800f4957984 */ /* 0x000fe80000004800 */
[----:B------:R-:W3:Y:S04]  /*7690*/  LDS.128 R40, [R168+0x30] ;  /* 0x00003000a8287984 */ /* 0x000ee80000000c00 */
[----:B------:R-:W4:Y:S04]  /*76a0*/  LDS R247, [R244.X4+0x18c] ;  /* 0x00018c00f4f77984 */ /* 0x000f280000004800 */
[----:B------:R-:W-:Y:S04]  /*76b0*/  LDS R249, [R244.X4+0x288] ;  /* 0x00028800f4f97984 */ /* 0x000fe80000004800 */
[----:B------:R-:W5:Y:S01]  /*76c0*/  LDS.128 R44, [R168+0x40] ;  /* 0x00004000a82c7984 */ /* 0x000f620000000c00 */
[----:B0-----:R-:W-:-:S03]  /*76d0*/  FFMA R56, R28, R112, R63 ;  /* 0x000000701c387223 */ /* 0x001fc6000000003f */
[----:B------:R-:W0:Y:S01]  /*76e0*/  LDS.128 R72, [R168+0x1b00] ;  /* 0x001b0000a8487984 */ /* 0x000e220000000c00 */
[----:B------:R-:W-:-:S03]  /*76f0*/  FFMA R61, R114, R31, R56 ;  /* 0x0000001f723d7223 */ /* 0x000fc60000000038 */
[----:B------:R-:W-:Y:S01]  /*7700*/  LDS.128 R76, [R168+0x910] ;  /* 0x00091000a84c7984 */ /* 0x000fe20000000c00 */
[----:B-1----:R-:W-:-:S03]  /*7710*/  FFMA R64, R34, R113, R61 ;  /* 0x0000007122407223 */ /* 0x002fc6000000003d */
[----:B------:R-:W-:Y:S04]  /*7720*/  LDS.128 R84, [R168+0x1210] ;  /* 0x00121000a8547984 */ /* 0x000fe80000000c00 */
[----:B------:R-:W1:Y:S01]  /*7730*/  LDS.128 R88, [R168+0x1b10] ;  /* 0x001b1000a8587984 */ /* 0x000e620000000c00 */
[----:B--2---:R-:W-:-:S03]  /*7740*/  FFMA R68, R37, R116, R64 ;  /* 0x0000007425447223 */ /* 0x004fc60000000040 */
[----:B------:R-:W-:Y:S04]  /*7750*/  LDS.128 R96, [R168+0x1220] ;  /* 0x00122000a8607984 */ /* 0x000fe80000000c00 */
[----:B------:R-:W2:Y:S01]  /*7760*/  LDS.128 R64, [R168+0x900] ;  /* 0x00090000a8407984 */ /* 0x000ea20000000c00 */
[----:B---3--:R-:W-:-:S03]  /*7770*/  FFMA R80, R40, R149, R68 ;  /* 0x0000009528507223 */ /* 0x008fc60000000044 */
[----:B------:R-:W3:Y:S01]  /*7780*/  LDS.128 R100, [R168+0x1b20] ;  /* 0x001b2000a8647984 */ /* 0x000ee20000000c00 */
[----:B----4-:R-:W-:-:S03]  /*7790*/  FFMA R92, R247, R43, R80 ;  /* 0x0000002bf75c7223 */ /* 0x010fc60000000050 */
[----:B------:R-:W4:Y:S04]  /*77a0*/  LDS.128 R68, [R168+0x1200] ;  /* 0x00120000a8447984 */ /* 0x000f280000000c00 */
[----:B------:R-:W4:Y:S01]  /*77b0*/  LDS.128 R80, [R168+0x920] ;  /* 0x00092000a8507984 */ /* 0x000f220000000c00 */
[----:B-----5:R-:W-:-:S03]  /*77c0*/  FFMA R46, R46, R249, R92 ;  /* 0x000000f92e2e7223 */ /* 0x020fc6000000005c */
[----:B------:R-:W-:Y:S04]  /*77d0*/  LDS R248, [R244.X4+0x2ac] ;  /* 0x0002ac00f4f87984 */ /* 0x000fe80000004800 */
[----:B------:R-:W5:Y:S01]  /*77e0*/  LDS.128 R48, [R168+0x50] ;  /* 0x00005000a8307984 */ /* 0x000f620000000c00 */
[----:B0-----:R-:W-:-:S03]  /*77f0*/  FFMA R72, R112, R72, R171 ;  /* 0x0000004870487223 */ /* 0x001fc600000000ab */
[----:B------:R-:W-:Y:S01]  /*7800*/  LDS R250, [R244.X4+0x2d0] ;  /* 0x0002d000f4fa7984 */ /* 0x000fe20000004800 */
[----:B------:R-:W-:-:S03]  /*7810*/  FFMA R72, R114, R75, R72 ;  /* 0x0000004b72487223 */ /* 0x000fc60000000048 */
[----:B------:R-:W0:Y:S04]  /*7820*/  LDS.128 R52, [R168+0x60] ;  /* 0x00006000a8347984 */ /* 0x000e280000000c00 */
[----:B------:R-:W0:Y:S01]  /*7830*/  LDS R28, [R244.X4+0x3cc] ;  /* 0x0003cc00f41c7984 */ /* 0x000e220000004800 */
[----:B-1----:R-:W-:-:S03]  /*7840*/  FFMA R72, R113, R90, R72 ;  /* 0x0000005a71487223 */ /* 0x002fc60000000048 */
[----:B------:R-:W-:Y:S04]  /*7850*/  LDS R31, [R244.X4+0x3f0] ;  /* 0x0003f000f41f7984 */ /* 0x000fe80000004800 */
[----:B------:R-:W1:Y:S01]  /*7860*/  LDS.128 R56, [R168+0x70] ;  /* 0x00007000a8387984 */ /* 0x000e620000000c00 */
[----:B--2---:R-:W-:-:S03]  /*7870*/  FFMA R64, R112, R64, R163 ;  /* 0x0000004070407223 */ /* 0x004fc600000000a3 */
[----:B------:R-:W2:Y:S01]  /*7880*/  LDS.128 R92, [R168+0x930] ;  /* 0x00093000a85c7984 */ /* 0x000ea20000000c00 */
[----:B------:R-:W-:Y:S02]  /*7890*/  FFMA R67, R114, R67, R64 ;  /* 0x0000004372437223 */ /* 0x000fe40000000040 */
[----:B---3--:R-:W-:Y:S01]  /*78a0*/  FFMA R72, R116, R101, R72 ;  /* 0x0000006574487223 */ /* 0x008fe20000000048 */
[----:B------:R-:W3:Y:S01]  /*78b0*/  LDS.128 R104, [R168+0x1230] ;  /* 0x00123000a8687984 */ /* 0x000ee20000000c00 */
[----:B----4-:R-:W-:Y:S02]  /*78c0*/  FFMA R68, R112, R68, R167 ;  /* 0x0000004470447223 */ /* 0x010fe400000000a7 */
[C---:B------:R-:W-:Y:S01]  /*78d0*/  FFMA R78, R113.reuse, R78, R67 ;  /* 0x0000004e714e7223 */ /* 0x040fe20000000043 */
[----:B------:R-:W4:Y:S01]  /*78e0*/  LDS.128 R108, [R168+0x1b30] ;  /* 0x001b3000a86c7984 */ /* 0x000f220000000c00 */
[----:B------:R-:W-:Y:S02]  /*78f0*/  FFMA R68, R114, R71, R68 ;  /* 0x0000004772447223 */ /* 0x000fe40000000044 */
[----:B------:R-:W-:Y:S01]  /*7900*/  FFMA R78, R116, R81, R78 ;  /* 0x00000051744e7223 */ /* 0x000fe2000000004e */
[----:B------:R-:W-:Y:S01]  /*7910*/  LDS R34, [R244.X4+0x414] ;  /* 0x00041400f4227984 */ /* 0x000fe20000004800 */
[----:B------:R-:W-:-:S03]  /*7920*/  FFMA R68, R113, R86, R68 ;  /* 0x0000005671447223 */ /* 0x000fc60000000044 */
[----:B------:R-:W4:Y:S01]  /*7930*/  LDS.128 R60, [R168+0x80] ;  /* 0x00008000a83c7984 */ /* 0x000f220000000c00 */
[----:B------:R-:W-:Y:S02]  /*7940*/  FFMA R68, R116, R97, R68 ;  /* 0x0000006174447223 */ /* 0x000fe40000000044 */
[----:B-----5:R-:W-:Y:S01]  /*7950*/  FFMA R49, R49, R248, R46 ;  /* 0x000000f831317223 */ /* 0x020fe2000000002e */
[----:B------:R-:W5:Y:S04]  /*7960*/  LDS R251, [R244.X4+0x4] ;  /* 0x00000400f4fb7984 */ /* 0x000f680000004800 */
[----:B------:R-:W5:Y:S01]  /*7970*/  LDS R37, [R244.X4+0x28] ;  /* 0x00002800f4257984 */ /* 0x000f620000004800 */
[----:B0-----:R-:W-:-:S03]  /*7980*/  FFMA R49, R52, R250, R49 ;  /* 0x000000fa34317223 */ /* 0x001fc60000000031 */
[----:B------:R-:W0:Y:S01]  /*7990*/  LDS.128 R112, [R168+0x940] ;  /* 0x00094000a8707984 */ /* 0x000e220000000c00 */
[----:B------:R-:W-:-:S03]  /*79a0*/  FFMA R49, R28, R55, R49 ;  /* 0x000000371c317223 */ /* 0x000fc60000000031 */
[----:B------:R-:W0:Y:S04]  /*79b0*/  LDS.128 R116, [R168+0x1240] ;  /* 0x00124000a8747984 */ /* 0x000e280000000c00 */
[----:B------:R-:W0:Y:S01]  /*79c0*/  LDS R40, [R244.X4+0x4c] ;  /* 0x00004c00f4287984 */ /* 0x000e220000004800 */
[----:B-1----:R-:W-:-:S03]  /*79d0*/  FFMA R49, R58, R31, R49 ;  /* 0x0000001f3a317223 */ /* 0x002fc60000000031 */
[----:B------:R-:W1:Y:S01]  /*79e0*/  LDS.128 R120, [R168+0x1b40] ;  /* 0x001b4000a8787984 */ /* 0x000e620000000c00 */
[----:B--2---:R-:W-:-:S03]  /*79f0*/  FFMA R92, R149, R92, R78 ;  /* 0x0000005c955c7223 */ /* 0x004fc6000000004e */
[----:B------:R-:W2:Y:S01]  /*7a00*/  LDS.128 R124, [R168+0x950] ;  /* 0x00095000a87c7984 */ /* 0x000ea20000000c00 */
[----:B---3--:R-:W-:Y:S02]  /*7a10*/  FFMA R68, R149, R104, R68 ;  /* 0x0000006895447223 */ /* 0x008fe40000000044 */
[----:B------:R-:W-:Y:S01]  /*7a20*/  FFMA R92, R247, R95, R92 ;  /* 0x0000005ff75c7223 */ /* 0x000fe2000000005c */
[----:B------:R-:W3:Y:S01]  /*7a30*/  LDS.128 R128, [R168+0x1250] ;  /* 0x00125000a8807984 */ /* 0x000ee20000000c00 */
[----:B----4-:R-:W-:Y:S02]  /*7a40*/  FFMA R72, R149, R108, R72 ;  /* 0x0000006c95487223 */ /* 0x010fe40000000048 */
[C---:B------:R-:W-:Y:S01]  /*7a50*/  FFMA R68, R247.reuse, R107, R68 ;  /* 0x0000006bf7447223 */ /* 0x040fe20000000044 */
[----:B------:R-:W4:Y:S01]  /*7a60*/  LDS.128 R132, [R168+0x1b50] ;  /* 0x001b5000a8847984 */ /* 0x000f220000000c00 */
[----:B------:R-:W-:-:S03]  /*7a70*/  FFMA R72, R247, R111, R72 ;  /* 0x0000006ff7487223 */ /* 0x000fc60000000048 */
[----:B------:R-:W4:Y:S01]  /*7a80*/  LDS R43, [R244.X4+0x148] ;  /* 0x00014800f42b7984 */ /* 0x000f220000004800 */
[----:B------:R-:W-:-:S03]  /*7a90*/  FFMA R46, R61, R34, R49 ;  /* 0x000000223d2e7223 */ /* 0x000fc60000000031 */
[----:B------:R-:W4:Y:S01]  /*7aa0*/  LDS.128 R136, [R168+0x960] ;  /* 0x00096000a8887984 */ /* 0x000f220000000c00 */
[----:B-----5:R-:W-:-:S03]  /*7ab0*/  FFMA R29, R251, R29, R46 ;  /* 0x0000001dfb1d7223 */ /* 0x020fc6000000002e */
[----:B------:R-:W5:Y:S01]  /*7ac0*/  LDS.128 R140, [R168+0x1260] ;  /* 0x00126000a88c7984 */ /* 0x000f620000000c00 */
[----:B------:R-:W-:-:S03]  /*7ad0*/  FFMA R29, R37, R32, R29 ;  /* 0x00000020251d7223 */ /* 0x000fc6000000001d */
[----:B------:R-:W5:Y:S01]  /*7ae0*/  LDS.128 R144, [R168+0x1b60] ;  /* 0x001b6000a8907984 */ /* 0x000f620000000c00 */
[----:B0-----:R-:W-:-:S03]  /*7af0*/  FFMA R92, R249, R114, R92 ;  /* 0x00000072f95c7223 */ /* 0x001fc6000000005c */
[----:B------:R-:W0:Y:S01]  /*7b00*/  LDS R52, [R244.X4+0x16c] ;  /* 0x00016c00f4347984 */ /* 0x000e220000004800 */
[----:B------:R-:W-:-:S03]  /*7b10*/  FFMA R68, R249, R118, R68 ;  /* 0x00000076f9447223 */ /* 0x000fc60000000044 */
[----:B------:R-:W0:Y:S01]  /*7b20*/  LDS.128 R148, [R168+0x970] ;  /* 0x00097000a8947984 */ /* 0x000e220000000c00 */
[----:B------:R-:W-:-:S03]  /*7b30*/  FFMA R29, R40, R35, R29 ;  /* 0x00000023281d7223 */ /* 0x000fc6000000001d */
[----:B------:R-:W0:Y:S01]  /*7b40*/  LDS.128 R152, [R168+0x1270] ;  /* 0x00127000a8987984 */ /* 0x000e220000000c00 */
[----:B-1----:R-:W-:-:S03]  /*7b50*/  FFMA R72, R249, R122, R72 ;  /* 0x0000007af9487223 */ /* 0x002fc60000000048 */
[----:B------:R-:W1:Y:S01]  /*7b60*/  LDS.128 R156, [R168+0x1b70] ;  /* 0x001b7000a89c7984 */ /* 0x000e620000000c00 */
[----:B--2---:R-:W-:-:S03]  /*7b70*/  FFMA R125, R248, R125, R92 ;  /* 0x0000007df87d7223 */ /* 0x004fc6000000005c */
[----:B------:R-:W2:Y:S01]  /*7b80*/  LDS R61, [R244.X4+0x190] ;  /* 0x00019000f43d7984 */ /* 0x000ea20000004800 */
[----:B---3--:R-:W-:-:S03]  /*7b90*/  FFMA R129, R248, R129, R68 ;  /* 0x00000081f8817223 */ /* 0x008fc60000000044 */
[----:B------:R-:W3:Y:S01]  /*7ba0*/  LDS.128 R160, [R168+0x980] ;  /* 0x00098000a8a07984 */ /* 0x000ee20000000c00 */
[----:B----4-:R-:W-:-:S03]  /*7bb0*/  FFMA R133, R248, R133, R72 ;  /* 0x00000085f8857223 */ /* 0x010fc60000000048 */
[----:B------:R-:W4:Y:S01]  /*7bc0*/  LDS.128 R164, [R168+0x1280] ;  /* 0x00128000a8a47984 */ /* 0x000f220000000c00 */
[----:B------:R-:W-:-:S03]  /*7bd0*/  FFMA R46, R43, R38, R29 ;  /* 0x000000262b2e7223 */ /* 0x000fc6000000001d */
[----:B------:R-:W4:Y:S01]  /*7be0*/  LDS.128 R168, [R168+0x1b80] ;  /* 0x001b8000a8a87984 */ /* 0x000f220000000c00 */
[----:B------:R-:W-:-:S03]  /*7bf0*/  FFMA R125, R250, R136, R125 ;  /* 0x00000088fa7d7223 */ /* 0x000fc6000000007d */
[----:B------:R-:W4:Y:S01]  /*7c00*/  LDS R64, [R244.X4+0x28c] ;  /* 0x00028c00f4407984 */ /* 0x000f220000004800 */
[----:B-----5:R-:W-:Y:S02]  /*7c10*/  FFMA R129, R250, R140, R129 ;  /* 0x0000008cfa817223 */ /* 0x020fe40000000081 */
[----:B------:R-:W-:Y:S01]  /*7c20*/  FFMA R125, R28, R139, R125 ;  /* 0x0000008b1c7d7223 */ /* 0x000fe2000000007d */
[----:B------:R-:W5:Y:S01]  /*7c30*/  LDS R49, [R244.X4+0x2b0] ;  /* 0x0002b000f4317984 */ /* 0x000f620000004800 */
[----:B------:R-:W-:Y:S02]  /*7c40*/  FFMA R133, R250, R144, R133 ;  /* 0x00000090fa857223 */ /* 0x000fe40000000085 */
[C---:B------:R-:W-:Y:S01]  /*7c50*/  FFMA R129, R28.reuse, R143, R129 ;  /* 0x0000008f1c817223 */ /* 0x040fe20000000081 */
[----:B------:R-:W5:Y:S01]  /*7c60*/  LDS R32, [R244.X4+0x2d4] ;  /* 0x0002d400f4207984 */ /* 0x000f620000004800 */
[----:B------:R-:W-:Y:S02]  /*7c70*/  FFMA R133, R28, R147, R133 ;  /* 0x000000931c857223 */ /* 0x000fe40000000085 */
[----:B0-----:R-:W-:Y:S01]  /*7c80*/  FFMA R41, R52, R41, R46 ;  /* 0x0000002934297223 */ /* 0x001fe2000000002e */
[----:B------:R-:W0:Y:S01]  /*7c90*/  LDS R55, [R244.X4+0x3d0] ;  /* 0x0003d000f4377984 */ /* 0x000e220000004800 */
[----:B------:R-:W-:-:S03]  /*7ca0*/  FFMA R125, R31, R150, R125 ;  /* 0x000000961f7d7223 */ /* 0x000fc6000000007d */
[----:B------:R-:W0:Y:S01]  /*7cb0*/  LDS R58, [R244.X4+0x3f4] ;  /* 0x0003f400f43a7984 */ /* 0x000e220000004800 */
[----:B------:R-:W-:-:S03]  /*7cc0*/  FFMA R129, R31, R154, R129 ;  /* 0x0000009a1f817223 */ /* 0x000fc60000000081 */
[----:B------:R-:W0:Y:S01]  /*7cd0*/  LDS R35, [R244.X4+0x418] ;  /* 0x00041800f4237984 */ /* 0x000e220000004800 */
[----:B-1----:R-:W-:-:S03]  /*7ce0*/  FFMA R133, R31, R158, R133 ;  /* 0x0000009e1f857223 */ /* 0x002fc60000000085 */
[----:B------:R-:W1:Y:S01]  /*7cf0*/  LDS R29, [R244.X4+0x8] ;  /* 0x00000800f41d7984 */ /* 0x000e620000004800 */
[----:B--2---:R-:W-:-:S03]  /*7d00*/  FFMA R41, R61, R44, R41 ;  /* 0x0000002c3d297223 */ /* 0x004fc60000000029 */
[----:B------:R-:W2:Y:S01]  /*7d10*/  LDS R38, [R244.X4+0x2c] ;  /* 0x00002c00f4267984 */ /* 0x000ea20000004800 */
[C---:B---3--:R-:W-:Y:S02]  /*7d20*/  FFMA R28, R34.reuse, R161, R125 ;  /* 0x000000a1221c7223 */ /* 0x048fe4000000007d */
[C---:B----4-:R-:W-:Y:S01]  /*7d30*/  FFMA R44, R34.reuse, R165, R129 ;  /* 0x000000a5222c7223 */ /* 0x050fe20000000081 */
[----:B------:R-:W3:Y:S01]  /*7d40*/  LDS R31, [R244.X4+0x50] ;  /* 0x00005000f41f7984 */ /* 0x000ee20000004800 */
[C---:B------:R-:W-:Y:S02]  /*7d50*/  FFMA R28, R251.reuse, R65, R28 ;  /* 0x00000041fb1c7223 */ /* 0x040fe4000000001c */
[----:B------:R-:W-:Y:S02]  /*7d60*/  FFMA R34, R34, R169, R133 ;  /* 0x000000a922227223 */ /* 0x000fe40000000085 */
[----:B------:R-:W-:Y:S02]  /*7d70*/  FFMA R44, R251, R69, R44 ;  /* 0x00000045fb2c7223 */ /* 0x000fe4000000002c */
[----:B------:R-:W-:-:S02]  /*7d80*/  FFMA R41, R64, R47, R41 ;  /* 0x0000002f40297223 */ /* 0x000fc40000000029 */
[----:B------:R-:W-:Y:S01]  /*7d90*/  FFMA R34, R251, R73, R34 ;  /* 0x00000049fb227223 */ /* 0x000fe20000000022 */
[----:B------:R-:W-:Y:S01]  /*7da0*/  LDS R47, [R244.X4+0x3f8] ;  /* 0x0003f800f42f7984 */ /* 0x000fe20000004800 */
[----:B-----5:R-:W-:Y:S02]  /*7db0*/  FFMA R41, R49, R50, R41 ;  /* 0x0000003231297223 */ /* 0x020fe40000000029 */
[C---:B------:R-:W-:Y:S02]  /*7dc0*/  FFMA R28, R37.reuse, R76, R28 ;  /* 0x0000004c251c7223 */ /* 0x040fe4000000001c */
[C---:B------:R-:W-:Y:S02]  /*7dd0*/  FFMA R44, R37.reuse, R84, R44 ;  /* 0x00000054252c7223 */ /* 0x040fe4000000002c */
[----:B------:R-:W-:Y:S02]  /*7de0*/  FFMA R34, R37, R88, R34 ;  /* 0x0000005825227223 */ /* 0x000fe40000000022 */
[----:B------:R-:W-:Y:S01]  /*7df0*/  FFMA R41, R32, R53, R41 ;  /* 0x0000003520297223 */ /* 0x000fe20000000029 */
[----:B------:R-:W-:Y:S01]  /*7e00*/  LDS R37, [R244.X4+0x170] ;  /* 0x00017000f4257984 */ /* 0x000fe20000004800 */
[----:B------:R-:W-:-:S02]  /*7e10*/  FFMA R28, R40, R79, R28 ;  /* 0x0000004f281c7223 */ /* 0x000fc4000000001c */
[C---:B------:R-:W-:Y:S02]  /*7e20*/  FFMA R44, R40.reuse, R87, R44 ;  /* 0x00000057282c7223 */ /* 0x040fe4000000002c */
[----:B------:R-:W-:Y:S02]  /*7e30*/  FFMA R34, R40, R91, R34 ;  /* 0x0000005b28227223 */ /* 0x000fe40000000022 */
[----:B0-----:R-:W-:Y:S01]  /*7e40*/  FFMA R41, R55, R56, R41 ;  /* 0x0000003837297223 */ /* 0x001fe20000000029 */
[----:B------:R-:W-:Y:S01]  /*7e50*/  LDS R40, [R244.X4+0x41c] ;  /* 0x00041c00f4287984 */ /* 0x000fe20000004800 */
[C---:B------:R-:W-:Y:S02]  /*7e60*/  FFMA R82, R43.reuse, R82, R28 ;  /* 0x000000522b527223 */ /* 0x040fe4000000001c */
[C---:B------:R-:W-:Y:S01]  /*7e70*/  FFMA R44, R43.reuse, R98, R44 ;  /* 0x000000622b2c7223 */ /* 0x040fe2000000002c */
[----:B------:R-:W0:Y:S01]  /*7e80*/  LDS R28, [R244.X4+0x14c] ;  /* 0x00014c00f41c7984 */ /* 0x000e220000004800 */
[----:B------:R-:W-:-:S02]  /*7e90*/  FFMA R34, R43, R102, R34 ;  /* 0x000000662b227223 */ /* 0x000fc40000000022 */
[----:B------:R-:W-:Y:S01]  /*7ea0*/  FFMA R41, R58, R59, R41 ;  /* 0x0000003b3a297223 */ /* 0x000fe20000000029 */
[----:B------:R-:W-:Y:S01]  /*7eb0*/  LDS R43, [R244.X4+0x2d8] ;  /* 0x0002d800f42b7984 */ /* 0x000fe20000004800 */
[C---:B------:R-:W-:Y:S02]  /*7ec0*/  FFMA R82, R52.reuse, R93, R82 ;  /* 0x0000005d34527223 */ /* 0x040fe40000000052 */
[C---:B------:R-:W-:Y:S02]  /*7ed0*/  FFMA R44, R52.reuse, R105, R44 ;  /* 0x00000069342c7223 */ /* 0x040fe4000000002c */
[----:B------:R-:W-:Y:S02]  /*7ee0*/  FFMA R34, R52, R109, R34 ;  /* 0x0000006d34227223 */ /* 0x000fe40000000022 */
[----:B------:R-:W-:Y:S02]  /*7ef0*/  FFMA R41, R35, R62, R41 ;  /* 0x0000003e23297223 */ /* 0x000fe40000000029 */
[----:B------:R-:W-:-:S02]  /*7f00*/  FFMA R82, R61, R112, R82 ;  /* 0x000000703d527223 */ /* 0x000fc40000000052 */
[C---:B------:R-:W-:Y:S02]  /*7f10*/  FFMA R44, R61.reuse, R116, R44 ;  /* 0x000000743d2c7223 */ /* 0x040fe4000000002c */
[----:B------:R-:W-:Y:S02]  /*7f20*/  FFMA R34, R61, R120, R34 ;  /* 0x000000783d227223 */ /* 0x000fe40000000022 */
[----:B-1----:R-:W-:Y:S02]  /*7f30*/  FFMA R30, R29, R30, R41 ;  /* 0x0000001e1d1e7223 */ /* 0x002fe40000000029 */
[C---:B------:R-:W-:Y:S01]  /*7f40*/  FFMA R82, R64.reuse, R115, R82 ;  /* 0x0000007340527223 */ /* 0x040fe20000000052 */
[----:B------:R-:W-:Y:S01]  /*7f50*/  LDS R41, [R244.X4+0x290] ;  /* 0x00029000f4297984 */ /* 0x000fe20000004800 */
[C---:B------:R-:W-:Y:S02]  /*7f60*/  FFMA R44, R64.reuse, R119, R44 ;  /* 0x00000077402c7223 */ /* 0x040fe4000000002c */
[----:B------:R-:W-:-:S02]  /*7f70*/  FFMA R34, R64, R123, R34 ;  /* 0x0000007b40227223 */ /* 0x000fc40000000022 */
[----:B--2---:R-:W-:Y:S02]  /*7f80*/  FFMA R33, R38, R33, R30 ;  /* 0x0000002126217223 */ /* 0x004fe4000000001e */
[----:B------:R-:W1:Y:S01]  /*7f90*/  LDS R30, [R244.X4+0x194] ;  /* 0x00019400f41e7984 */ /* 0x000e620000004800 */
[C---:B------:R-:W-:Y:S02]  /*7fa0*/  FFMA R82, R49.reuse, R126, R82 ;  /* 0x0000007e31527223 */ /* 0x040fe40000000052 */
[C---:B------:R-:W-:Y:S02]  /*7fb0*/  FFMA R44, R49.reuse, R130, R44 ;  /* 0x00000082312c7223 */ /* 0x040fe4000000002c */
[----:B------:R-:W-:Y:S02]  /*7fc0*/  FFMA R134, R49, R134, R34 ;  /* 0x0000008631867223 */ /* 0x000fe40000000022 */
[C---:B------:R-:W-:Y:S01]  /*7fd0*/  FFMA R82, R32.reuse, R137, R82 ;  /* 0x0000008920527223 */ /* 0x040fe20000000052 */
[----:B------:R-:W2:Y:S01]  /*7fe0*/  LDS R34, [R244.X4+0x2b4] ;  /* 0x0002b400f4227984 */ /* 0x000ea20000004800 */
[----:B------:R-:W-:-:S02]  /*7ff0*/  FFMA R44, R32, R141, R44 ;  /* 0x0000008d202c7223 */ /* 0x000fc4000000002c */
[----:B------:R-:W-:Y:S02]  /*8000*/  FFMA R134, R32, R145, R134 ;  /* 0x0000009120867223 */ /* 0x000fe40000000086 */
[C---:B------:R-:W-:Y:S01]  /*8010*/  FFMA R82, R55.reuse, R148, R82 ;  /* 0x0000009437527223 */ /* 0x040fe20000000052 */
[----:B------:R-:W4:Y:S01]  /*8020*/  LDS R32, [R244.X4+0x3d4] ;  /* 0x0003d400f4207984 */ /* 0x000f220000004800 */
[C---:B------:R-:W-:Y:S02]  /*8030*/  FFMA R44, R55.reuse, R152, R44 ;  /* 0x00000098372c7223 */ /* 0x040fe4000000002c */
[----:B------:R-:W-:Y:S02]  /*8040*/  FFMA R134, R55, R156, R134 ;  /* 0x0000009c37867223 */ /* 0x000fe40000000086 */
[C---:B------:R-:W-:Y:S02]  /*8050*/  FFMA R82, R58.reuse, R151, R82 ;  /* 0x000000973a527223 */ /* 0x040fe40000000052 */
[----:B------:R-:W-:-:S02]  /*8060*/  FFMA R44, R58, R155, R44 ;  /* 0x0000009b3a2c7223 */ /* 0x000fc4000000002c */
[----:B------:R-:W-:Y:S02]  /*8070*/  FFMA R134, R58, R159, R134 ;  /* 0x0000009f3a867223 */ /* 0x000fe40000000086 */
[C---:B------:R-:W-:Y:S02]  /*8080*/  FFMA R82, R35.reuse, R162, R82 ;  /* 0x000000a223527223 */ /* 0x040fe40000000052 */
        /* <DEDUP_REMOVED lines=8> */
[C---:B---3--:R-:W-:Y:S02]  /*8110*/  FFMA R36, R31.reuse, R36, R33 ;  /* 0x000000241f247223 */ /* 0x048fe40000000021 */
[----:B------:R-:W-:-:S02]  /*8120*/  FFMA R80, R31, R80, R77 ;  /* 0x000000501f507223 */ /* 0x000fc4000000004d */
[C---:B------:R-:W-:Y:S02]  /*8130*/  FFMA R70, R31.reuse, R96, R70 ;  /* 0x000000601f467223 */ /* 0x040fe40000000046 */
[----:B------:R-:W-:Y:S02]  /*8140*/  FFMA R74, R31, R100, R74 ;  /* 0x000000641f4a7223 */ /* 0x000fe4000000004a */
[C---:B0-----:R-:W-:Y:S02]  /*8150*/  FFMA R39, R28.reuse, R39, R36 ;  /* 0x000000271c277223 */ /* 0x041fe40000000024 */
[C---:B------:R-:W-:Y:S02]  /*8160*/  FFMA R83, R28.reuse, R83, R80 ;  /* 0x000000531c537223 */ /* 0x040fe40000000050 */
[C---:B------:R-:W-:Y:S02]  /*8170*/  FFMA R70, R28.reuse, R99, R70 ;  /* 0x000000631c467223 */ /* 0x040fe40000000046 */
[----:B------:R-:W-:-:S02]  /*8180*/  FFMA R74, R28, R103, R74 ;  /* 0x000000671c4a7223 */ /* 0x000fc4000000004a */
[C---:B------:R-:W-:Y:S02]  /*8190*/  FFMA R42, R37.reuse, R42, R39 ;  /* 0x0000002a252a7223 */ /* 0x040fe40000000027 */
[C---:B------:R-:W-:Y:S02]  /*81a0*/  FFMA R94, R37.reuse, R94, R83 ;  /* 0x0000005e255e7223 */ /* 0x040fe40000000053 */
[C---:B------:R-:W-:Y:S02]  /*81b0*/  FFMA R70, R37.reuse, R106, R70 ;  /* 0x0000006a25467223 */ /* 0x040fe40000000046 */
[----:B------:R-:W-:Y:S02]  /*81c0*/  FFMA R74, R37, R110, R74 ;  /* 0x0000006e254a7223 */ /* 0x000fe4000000004a */
[C---:B-1----:R-:W-:Y:S02]  /*81d0*/  FFMA R45, R30.reuse, R45, R42 ;  /* 0x0000002d1e2d7223 */ /* 0x042fe4000000002a */
[----:B------:R-:W-:-:S02]  /*81e0*/  FFMA R113, R30, R113, R94 ;  /* 0x000000711e717223 */ /* 0x000fc4000000005e */
[C---:B------:R-:W-:Y:S02]  /*81f0*/  FFMA R70, R30.reuse, R117, R70 ;  /* 0x000000751e467223 */ /* 0x040fe40000000046 */
[----:B------:R-:W-:Y:S02]  /*8200*/  FFMA R74, R30, R121, R74 ;  /* 0x000000791e4a7223 */ /* 0x000fe4000000004a */
[C---:B------:R-:W-:Y:S02]  /*8210*/  FFMA R48, R41.reuse, R48, R45 ;  /* 0x0000003029307223 */ /* 0x040fe4000000002d */
[C---:B------:R-:W-:Y:S02]  /*8220*/  FFMA R124, R41.reuse, R124, R113 ;  /* 0x0000007c297c7223 */ /* 0x040fe40000000071 */
[C---:B------:R-:W-:Y:S02]  /*8230*/  FFMA R70, R41.reuse, R128, R70 ;  /* 0x0000008029467223 */ /* 0x040fe40000000046 */
[----:B------:R-:W-:-:S02]  /*8240*/  FFMA R74, R41, R132, R74 ;  /* 0x00000084294a7223 */ /* 0x000fc4000000004a */
[C---:B--2---:R-:W-:Y:S02]  /*8250*/  FFMA R51, R34.reuse, R51, R48 ;  /* 0x0000003322337223 */ /* 0x044fe40000000030 */
[C---:B------:R-:W-:Y:S02]  /*8260*/  FFMA R127, R34.reuse, R127, R124 ;  /* 0x0000007f227f7223 */ /* 0x040fe4000000007c */
[C---:B------:R-:W-:Y:S02]  /*8270*/  FFMA R70, R34.reuse, R131, R70 ;  /* 0x0000008322467223 */ /* 0x040fe40000000046 */
[----:B------:R-:W-:Y:S02]  /*8280*/  FFMA R74, R34, R135, R74 ;  /* 0x00000087224a7223 */ /* 0x000fe4000000004a */
[C---:B------:R-:W-:Y:S02]  /*8290*/  FFMA R54, R43.reuse, R54, R51 ;  /* 0x000000362b367223 */ /* 0x040fe40000000033 */
[----:B------:R-:W-:-:S02]  /*82a0*/  FFMA R138, R43, R138, R127 ;  /* 0x0000008a2b8a7223 */ /* 0x000fc4000000007f */
[C---:B------:R-:W-:Y:S02]  /*82b0*/  FFMA R70, R43.reuse, R142, R70 ;  /* 0x0000008e2b467223 */ /* 0x040fe40000000046 */
[----:B------:R-:W-:Y:S02]  /*82c0*/  FFMA R74, R43, R146, R74 ;  /* 0x000000922b4a7223 */ /* 0x000fe4000000004a */
[C---:B----4-:R-:W-:Y:S02]  /*82d0*/  FFMA R57, R32.reuse, R57, R54 ;  /* 0x0000003920397223 */ /* 0x050fe40000000036 */
[C---:B------:R-:W-:Y:S02]  /*82e0*/  FFMA R149, R32.reuse, R149, R138 ;  /* 0x0000009520957223 */ /* 0x040fe4000000008a */
[C---:B------:R-:W-:Y:S02]  /*82f0*/  FFMA R70, R32.reuse, R153, R70 ;  /* 0x0000009920467223 */ /* 0x040fe40000000046 */
[----:B------:R-:W-:-:S02]  /*8300*/  FFMA R74, R32, R157, R74 ;  /* 0x0000009d204a7223 */ /* 0x000fc4000000004a */
[C---:B------:R-:W-:Y:S02]  /*8310*/  FFMA R60, R47.reuse, R60, R57 ;  /* 0x0000003c2f3c7223 */ /* 0x040fe40000000039 */
[C---:B------:R-:W-:Y:S02]  /*8320*/  FFMA R160, R47.reuse, R160, R149 ;  /* 0x000000a02fa07223 */ /* 0x040fe40000000095 */
[C---:B------:R-:W-:Y:S02]  /*8330*/  FFMA R70, R47.reuse, R164, R70 ;  /* 0x000000a42f467223 */ /* 0x040fe40000000046 */
[----:B------:R-:W-:Y:S02]  /*8340*/  FFMA R74, R47, R168, R74 ;  /* 0x000000a82f4a7223 */ /* 0x000fe4000000004a */
[C---:B------:R-:W-:Y:S02]  /*8350*/  FFMA R63, R40.reuse, R63, R60 ;  /* 0x0000003f283f7223 */ /* 0x040fe4000000003c */
[----:B------:R-:W-:-:S02]  /*8360*/  FFMA R163, R40, R163, R160 ;  /* 0x000000a328a37223 */ /* 0x000fc400000000a0 */
[C---:B------:R-:W-:Y:S02]  /*8370*/  FFMA R167, R40.reuse, R167, R70 ;  /* 0x000000a728a77223 */ /* 0x040fe40000000046 */
[----:B------:R-:W-:Y:S01]  /*8380*/  FFMA R171, R40, R171, R74 ;  /* 0x000000ab28ab7223 */ /* 0x000fe2000000004a */
[----:B------:R-:W-:Y:S05]  /*8390*/  @!P6 BRA `(.L_x_4) ;  /* 0xfffff2100000e947 */ /* 0x000fea000383ffff */
[----:B------:R-:W-:-:S04]  /*83a0*/  IADD3 R243, R243, 0x1, RZ ;  /* 0x00000001f3f37810 */ /* 0x000fc80007ffe0ff */
[----:B------:R-:W-:-:S13]  /*83b0*/  ISETP.GE.U32.AND P6, PT, R243, 0x8, PT ;  /* 0x00000008f300780c */ /* 0x000fda0003fc6070 */
[----:B------:R-:W-:Y:S01]  /*83c0*/  @P6 CALL.REL.NOINC `(.L_x_5) ;  /* 0x0000001000006944 */ /* 0x000fe20003c00000 */
[----:B------:R-:W-:Y:S05]  /*83d0*/  BRA `(.L_x_6) ;  /* 0xffffcce000007947 */ /* 0x000fea000383ffff */
.L_x_5:
[----:B------:R-:W0:Y:S01]  /*83e0*/  S2R R67, SR_CTAID.X ;  /* 0x0000000000437919 */ /* 0x000e220000002500 */
[----:B------:R-:W-:-:S04]  /*83f0*/  IMAD R3, R2, -0x31, R0 ;  /* 0xffffffcf02037824 */ /* 0x000fc800078e0200 */
[----:B0-----:R-:W-:-:S04]  /*8400*/  IMAD R3, R67, 0x188, R3 ;  /* 0x0000018843037824 */ /* 0x001fc800078e0203 */
[----:B------:R-:W-:-:S04]  /*8410*/  IMAD R3, R2, 0xc4, R3 ;  /* 0x000000c402037824 */ /* 0x000fc800078e0203 */
[----:B------:R-:W-:-:S05]  /*8420*/  IMAD.WIDE R246, R3, R246, c[0x0][0x170] ;  /* 0x00005c0003f67625 */ /* 0x000fca00078e02f6 */
[----:B------:R-:W-:Y:S04]  /*8430*/  STG.E [R246.64], R63 ;  /* 0x0000003ff6007986 */ /* 0x000fe8000c101904 */
[----:B------:R-:W-:Y:S04]  /*8440*/  STG.E [R246.64+0xc4], R163 ;  /* 0x0000c4a3f6007986 */ /* 0x000fe8000c101904 */
[----:B------:R-:W-:Y:S04]  /*8450*/  STG.E [R246.64+0x188], R167 ;  /* 0x000188a7f6007986 */ /* 0x000fe8000c101904 */
[----:B------:R-:W-:Y:S01]  /*8460*/  STG.E [R246.64+0x24c], R171 ;  /* 0x00024cabf6007986 */ /* 0x000fe2000c101904 */
[----:B------:R-:W-:Y:S05]  /*8470*/  EXIT ;  /* 0x000000000000794d */ /* 0x000fea0003800000 */
.L_x_7:
[----:B------:R-:W-:-:S00]  /*8480*/  BRA `(.L_x_7) ;  /* 0xfffffff000007947 */ /* 0x000fc0000383ffff */
[----:B------:R-:W-:-:S00]  /*8490*/  NOP ;  /* 0x0000000000007918 */ /* 0x000fc00000000000 */
        /* <DEDUP_REMOVED lines=14> */
.L_x_8:


//--------------------- .nv.shared.candidate3     --------------------------
	.section	.nv.shared.candidate3,"aw",@nobits
	.align	4
.nv.shared.candidate3:
	.zero		39168
